	.target	sm_90a

	.elftype	@"ET_EXEC"


//--------------------- .note.nv.tkinfo           --------------------------
	.section	.note.nv.tkinfo,"",@"SHT_NOTE"
	.sectionflags	@"SHF_NOTE_NV_TKINFO"
	.tkinfo
        /*0018*/ 	.word	0x00000002
        /*0030*/ 	.string	""
        /*0030*/ 	.string	"ptxas"
        /*0030*/ 	.string	"Cuda compilation tools, release 13.0, V13.0.88"
        /*0030*/ 	.string	"Build cuda_13.0.r13.0/compiler.36424714_0"
        /*0030*/ 	.string	"-arch sm_90a -m 64 "



//--------------------- .note.nv.cuinfo           --------------------------
	.section	.note.nv.cuinfo,"",@"SHT_NOTE"
	.sectionflags	@"SHF_NOTE_NV_CUINFO"
        /*0018*/ 	.short	0x0002
        /*001a*/ 	.short	0x005a
        /*001c*/ 	.short	0x0082
	.zero		2


//--------------------- .nv.info                  --------------------------
	.section	.nv.info,"",@"SHT_CUDA_INFO"
	.align	4


	//----- nvinfo : EIATTR_REGCOUNT
	.align		4
        /*0000*/ 	.byte	0x04, 0x2f
        /*0002*/ 	.short	(.L_18 - .L_17)
	.align		4
.L_17:
        /*0004*/ 	.word	index@(_ZN7cutlass13device_kernelINS_4gemm6kernel13GemmUniversalIN4cute5tupleIJiiiiEEENS1_10collective13CollectiveMmaINS1_34MainloopSm90TmaGmmaWarpSpecializedILi6ENS5_IJNS4_1CILi2EEENSA_ILi1EEESC_EEENS1_35KernelTmaWarpSpecializedCooperativeEEENS5_IJNSA_ILi128EEESG_NSA_ILi64EEEEEENS_6half_tENS5_IJlSC_lEEESJ_SK_NS4_8TiledMMAINS4_8MMA_AtomIJNS4_4SM904GMMA26MMA_64x128x16_F32F16F16_SSILNSO_5MajorE0ELSQ_0ELNSO_7ScaleInE1ELSR_1EEEEEENS4_6LayoutISD_NS5_IJSC_NSA_ILi0EEESV_EEEEENS5_IJNS4_10UnderscoreESY_SY_EEEEENS4_13SM90_TMA_LOADENS4_14ComposedLayoutINS4_7SwizzleILi3ELi4ELi3EEENS4_18smem_ptr_flag_bitsILi16EEENSU_INS5_IJNSA_ILi8EEESH_EEENS5_IJSH_SC_EEEEEEEvNS4_8identityENS4_23SM90_TMA_LOAD_MULTICASTES1B_vS1C_EENS_8epilogue10collective18CollectiveEpilogueINS1F_22Sm90TmaWarpSpecializedILi4ELi2ELi16ELb1ELb0EEEJSI_NS5_IJSG_NSA_ILi32EEEEEESJ_SK_SJ_SK_NS1F_6fusion15FusionCallbacksIS1J_NS1M_17LinearCombinationISJ_fSJ_fLNS_15FloatRoundStyleE2EEESI_S1L_JEEES11_NS12_INS13_ILi2ELi4ELi3EEES16_NSU_INS5_IJS17_S1K_EEENS5_IJS1K_SC_EEEEEEENS4_17SM75_U32x4_LDSM_NENS4_14SM90_TMA_STOREES1W_NS4_17SM90_U32x4_STSM_NENS4_9Copy_AtomIJS1Z_SJ_EEEvEEEvvEEEEvNT_6ParamsE)
        /*0008*/ 	.word	0x000000a8


	//----- nvinfo : EIATTR_FRAME_SIZE
	.align		4
.L_18:
        /*000c*/ 	.byte	0x04, 0x11
        /*000e*/ 	.short	(.L_20 - .L_19)
	.align		4
.L_19:
        /*0010*/ 	.word	index@(_ZN7cutlass13device_kernelINS_4gemm6kernel13GemmUniversalIN4cute5tupleIJiiiiEEENS1_10collective13CollectiveMmaINS1_34MainloopSm90TmaGmmaWarpSpecializedILi6ENS5_IJNS4_1CILi2EEENSA_ILi1EEESC_EEENS1_35KernelTmaWarpSpecializedCooperativeEEENS5_IJNSA_ILi128EEESG_NSA_ILi64EEEEEENS_6half_tENS5_IJlSC_lEEESJ_SK_NS4_8TiledMMAINS4_8MMA_AtomIJNS4_4SM904GMMA26MMA_64x128x16_F32F16F16_SSILNSO_5MajorE0ELSQ_0ELNSO_7ScaleInE1ELSR_1EEEEEENS4_6LayoutISD_NS5_IJSC_NSA_ILi0EEESV_EEEEENS5_IJNS4_10UnderscoreESY_SY_EEEEENS4_13SM90_TMA_LOADENS4_14ComposedLayoutINS4_7SwizzleILi3ELi4ELi3EEENS4_18smem_ptr_flag_bitsILi16EEENSU_INS5_IJNSA_ILi8EEESH_EEENS5_IJSH_SC_EEEEEEEvNS4_8identityENS4_23SM90_TMA_LOAD_MULTICASTES1B_vS1C_EENS_8epilogue10collective18CollectiveEpilogueINS1F_22Sm90TmaWarpSpecializedILi4ELi2ELi16ELb1ELb0EEEJSI_NS5_IJSG_NSA_ILi32EEEEEESJ_SK_SJ_SK_NS1F_6fusion15FusionCallbacksIS1J_NS1M_17LinearCombinationISJ_fSJ_fLNS_15FloatRoundStyleE2EEESI_S1L_JEEES11_NS12_INS13_ILi2ELi4ELi3EEES16_NSU_INS5_IJS17_S1K_EEENS5_IJS1K_SC_EEEEEEENS4_17SM75_U32x4_LDSM_NENS4_14SM90_TMA_STOREES1W_NS4_17SM90_U32x4_STSM_NENS4_9Copy_AtomIJS1Z_SJ_EEEvEEEvvEEEEvNT_6ParamsE)
        /*0014*/ 	.word	0x00000000


	//----- nvinfo : EIATTR_MIN_STACK_SIZE
	.align		4
.L_20:
        /*0018*/ 	.byte	0x04, 0x12
        /*001a*/ 	.short	(.L_22 - .L_21)
	.align		4
.L_21:
        /*001c*/ 	.word	index@(_ZN7cutlass13device_kernelINS_4gemm6kernel13GemmUniversalIN4cute5tupleIJiiiiEEENS1_10collective13CollectiveMmaINS1_34MainloopSm90TmaGmmaWarpSpecializedILi6ENS5_IJNS4_1CILi2EEENSA_ILi1EEESC_EEENS1_35KernelTmaWarpSpecializedCooperativeEEENS5_IJNSA_ILi128EEESG_NSA_ILi64EEEEEENS_6half_tENS5_IJlSC_lEEESJ_SK_NS4_8TiledMMAINS4_8MMA_AtomIJNS4_4SM904GMMA26MMA_64x128x16_F32F16F16_SSILNSO_5MajorE0ELSQ_0ELNSO_7ScaleInE1ELSR_1EEEEEENS4_6LayoutISD_NS5_IJSC_NSA_ILi0EEESV_EEEEENS5_IJNS4_10UnderscoreESY_SY_EEEEENS4_13SM90_TMA_LOADENS4_14ComposedLayoutINS4_7SwizzleILi3ELi4ELi3EEENS4_18smem_ptr_flag_bitsILi16EEENSU_INS5_IJNSA_ILi8EEESH_EEENS5_IJSH_SC_EEEEEEEvNS4_8identityENS4_23SM90_TMA_LOAD_MULTICASTES1B_vS1C_EENS_8epilogue10collective18CollectiveEpilogueINS1F_22Sm90TmaWarpSpecializedILi4ELi2ELi16ELb1ELb0EEEJSI_NS5_IJSG_NSA_ILi32EEEEEESJ_SK_SJ_SK_NS1F_6fusion15FusionCallbacksIS1J_NS1M_17LinearCombinationISJ_fSJ_fLNS_15FloatRoundStyleE2EEESI_S1L_JEEES11_NS12_INS13_ILi2ELi4ELi3EEES16_NSU_INS5_IJS17_S1K_EEENS5_IJS1K_SC_EEEEEEENS4_17SM75_U32x4_LDSM_NENS4_14SM90_TMA_STOREES1W_NS4_17SM90_U32x4_STSM_NENS4_9Copy_AtomIJS1Z_SJ_EEEvEEEvvEEEEvNT_6ParamsE)
        /*0020*/ 	.word	0x00000000
.L_22:


//--------------------- .nv.compat                --------------------------
	.section	.nv.compat,"",@"SHT_CUDA_COMPAT_INFO"
	.align	4
        /*0000*/ 	.byte	0x02, 0x09, 0x01, 0x00, 0x02, 0x02, 0x04, 0x00, 0x02, 0x05, 0x05, 0x00, 0x03, 0x07, 0x01, 0x01
        /*0010*/ 	.byte	0x02, 0x03, 0x01, 0x00, 0x02, 0x06, 0x01, 0x00, 0x04, 0x0b, 0x08, 0x00, 0x00, 0x00, 0x00, 0x00
        /*0020*/ 	.byte	0x00, 0x00, 0x00, 0x00


//--------------------- .nv.info._ZN7cutlass13device_kernelINS_4gemm6kernel13GemmUniversalIN4cute5tupleIJiiiiEEENS1_10collective13CollectiveMmaINS1_34MainloopSm90TmaGmmaWarpSpecializedILi6ENS5_IJNS4_1CILi2EEENSA_ILi1EEESC_EEENS1_35KernelTmaWarpSpecializedCooperativeEEENS5_IJNSA_ILi128EEESG_NSA_ILi64EEEEEENS_6half_tENS5_IJlSC_lEEESJ_SK_NS4_8TiledMMAINS4_8MMA_AtomIJNS4_4SM904GMMA26MMA_64x128x16_F32F16F16_SSILNSO_5MajorE0ELSQ_0ELNSO_7ScaleInE1ELSR_1EEEEEENS4_6LayoutISD_NS5_IJSC_NSA_ILi0EEESV_EEEEENS5_IJNS4_10UnderscoreESY_SY_EEEEENS4_13SM90_TMA_LOADENS4_14ComposedLayoutINS4_7SwizzleILi3ELi4ELi3EEENS4_18smem_ptr_flag_bitsILi16EEENSU_INS5_IJNSA_ILi8EEESH_EEENS5_IJSH_SC_EEEEEEEvNS4_8identityENS4_23SM90_TMA_LOAD_MULTICASTES1B_vS1C_EENS_8epilogue10collective18CollectiveEpilogueINS1F_22Sm90TmaWarpSpecializedILi4ELi2ELi16ELb1ELb0EEEJSI_NS5_IJSG_NSA_ILi32EEEEEESJ_SK_SJ_SK_NS1F_6fusion15FusionCallbacksIS1J_NS1M_17LinearCombinationISJ_fSJ_fLNS_15FloatRoundStyleE2EEESI_S1L_JEEES11_NS12_INS13_ILi2ELi4ELi3EEES16_NSU_INS5_IJS17_S1K_EEENS5_IJS1K_SC_EEEEEEENS4_17SM75_U32x4_LDSM_NENS4_14SM90_TMA_STOREES1W_NS4_17SM90_U32x4_STSM_NENS4_9Copy_AtomIJS1Z_SJ_EEEvEEEvvEEEEvNT_6ParamsE --------------------------
	.section	.nv.info._ZN7cutlass13device_kernelINS_4gemm6kernel13GemmUniversalIN4cute5tupleIJiiiiEEENS1_10collective13CollectiveMmaINS1_34MainloopSm90TmaGmmaWarpSpecializedILi6ENS5_IJNS4_1CILi2EEENSA_ILi1EEESC_EEENS1_35KernelTmaWarpSpecializedCooperativeEEENS5_IJNSA_ILi128EEESG_NSA_ILi64EEEEEENS_6half_tENS5_IJlSC_lEEESJ_SK_NS4_8TiledMMAINS4_8MMA_AtomIJNS4_4SM904GMMA26MMA_64x128x16_F32F16F16_SSILNSO_5MajorE0ELSQ_0ELNSO_7ScaleInE1ELSR_1EEEEEENS4_6LayoutISD_NS5_IJSC_NSA_ILi0EEESV_EEEEENS5_IJNS4_10UnderscoreESY_SY_EEEEENS4_13SM90_TMA_LOADENS4_14ComposedLayoutINS4_7SwizzleILi3ELi4ELi3EEENS4_18smem_ptr_flag_bitsILi16EEENSU_INS5_IJNSA_ILi8EEESH_EEENS5_IJSH_SC_EEEEEEEvNS4_8identityENS4_23SM90_TMA_LOAD_MULTICASTES1B_vS1C_EENS_8epilogue10collective18CollectiveEpilogueINS1F_22Sm90TmaWarpSpecializedILi4ELi2ELi16ELb1ELb0EEEJSI_NS5_IJSG_NSA_ILi32EEEEEESJ_SK_SJ_SK_NS1F_6fusion15FusionCallbacksIS1J_NS1M_17LinearCombinationISJ_fSJ_fLNS_15FloatRoundStyleE2EEESI_S1L_JEEES11_NS12_INS13_ILi2ELi4ELi3EEES16_NSU_INS5_IJS17_S1K_EEENS5_IJS1K_SC_EEEEEEENS4_17SM75_U32x4_LDSM_NENS4_14SM90_TMA_STOREES1W_NS4_17SM90_U32x4_STSM_NENS4_9Copy_AtomIJS1Z_SJ_EEEvEEEvvEEEEvNT_6ParamsE,"",@"SHT_CUDA_INFO"
	.sectionflags	@""
	.align	4


	//----- nvinfo : EIATTR_CUDA_API_VERSION
	.align		4
        /*0000*/ 	.byte	0x04, 0x37
        /*0002*/ 	.short	(.L_24 - .L_23)
.L_23:
        /*0004*/ 	.word	0x00000082


	//----- nvinfo : EIATTR_KPARAM_INFO
	.align		4
.L_24:
        /*0008*/ 	.byte	0x04, 0x17
        /*000a*/ 	.short	(.L_26 - .L_25)
.L_25:
        /*000c*/ 	.word	0x00000000
        /*0010*/ 	.short	0x0000
        /*0012*/ 	.short	0x0070
        /*0014*/ 	.byte	0x00, 0xf0, 0x01, 0x1c


	//----- nvinfo : EIATTR_SPARSE_MMA_MASK
	.align		4
.L_26:
        /*0018*/ 	.byte	0x03, 0x50
        /*001a*/ 	.short	0x0000


	//----- nvinfo : EIATTR_MAXREG_COUNT
	.align		4
        /*001c*/ 	.byte	0x03, 0x1b
        /*001e*/ 	.short	0x00a8


	//----- nvinfo : EIATTR_NUM_BARRIERS
	.align		4
        /*0020*/ 	.byte	0x02, 0x4c
        /*0022*/ 	.byte	0x02
	.zero		1


	//----- nvinfo : EIATTR_EXTERNS
	.align		4
        /*0024*/ 	.byte	0x04, 0x0f
        /*0026*/ 	.short	(.L_28 - .L_27)


	//   ....[0]....
	.align		4
.L_27:
        /*0028*/ 	.word	index@(__assertfail)


	//----- nvinfo : EIATTR_MERCURY_ISA_VERSION
	.align		4
.L_28:
        /*002c*/ 	.byte	0x03, 0x5f
        /*002e*/ 	.short	0x0101


	//----- nvinfo : EIATTR_INT_WARP_WIDE_INSTR_OFFSETS
	.align		4
        /*0030*/ 	.byte	0x04, 0x31
        /*0032*/ 	.short	(.L_30 - .L_29)


	//   ....[0]....
.L_29:
        /*0034*/ 	.word	0x00000980


	//   ....[1]....
        /*0038*/ 	.word	0x00000990


	//   ....[2]....
        /*003c*/ 	.word	0x00000af0


	//   ....[3]....
        /*0040*/ 	.word	0x000022c0


	//----- nvinfo : EIATTR_COOP_GROUP_MASK_REGIDS
	.align		4
.L_30:
        /*0044*/ 	.byte	0x04, 0x29
        /*0046*/ 	.short	(.L_32 - .L_31)


	//   ....[0]....
.L_31:
        /*0048*/ 	.word	0xffffffff


	//   ....[1]....
        /*004c*/ 	.word	0xffffffff


	//   ....[2]....
        /*0050*/ 	.word	0xffffffff


	//   ....[3]....
        /*0054*/ 	.word	0xffffffff


	//   ....[4]....
        /*0058*/ 	.word	0xffffffff


	//   ....[5]....
        /*005c*/ 	.word	0xffffffff


	//   ....[6]....
        /*0060*/ 	.word	0xffffffff


	//----- nvinfo : EIATTR_COOP_GROUP_INSTR_OFFSETS
	.align		4
.L_32:
        /*0064*/ 	.byte	0x04, 0x28
        /*0066*/ 	.short	(.L_34 - .L_33)


	//   ....[0]....
.L_33:
        /*0068*/ 	.word	0x00000070


	//   ....[1]....
        /*006c*/ 	.word	0x00000080


	//   ....[2]....
        /*0070*/ 	.word	0x00000430


	//   ....[3]....
        /*0074*/ 	.word	0x00000600


	//   ....[4]....
        /*0078*/ 	.word	0x000007b0


	//   ....[5]....
        /*007c*/ 	.word	0x00000cc0


	//   ....[6]....
        /*0080*/ 	.word	0x000018e0


	//----- nvinfo : EIATTR_REG_RECONFIG
	.align		4
.L_34:
        /*0084*/ 	.byte	0x01, 0x54
	.zero		2


	//----- nvinfo : EIATTR_SYSCALL_OFFSETS
	.align		4
        /*0088*/ 	.byte	0x04, 0x46
        /*008a*/ 	.short	(.L_36 - .L_35)


	//   ....[0]....
.L_35:
        /*008c*/ 	.word	0x00001ad0


	//   ....[1]....
        /*0090*/ 	.word	0x000025a0


	//   ....[2]....
        /*0094*/ 	.word	0x00002690


	//----- nvinfo : EIATTR_MBARRIER_INSTR_OFFSETS
	.align		4
.L_36:
        /*0098*/ 	.byte	0x04, 0x39
        /*009a*/ 	.short	(.L_38 - .L_37)


	//   ....[0]....
.L_37:
        /*009c*/ 	.word	0x00000530
        /*00a0*/ 	.word	0x000000ff
        /*00a4*/ 	.word	0x00000000
        /*00a8*/ 	.short	0x0100
        /*00aa*/ 	.byte	0x08
	.zero		1


	//   ....[1]....
        /*00ac*/ 	.word	0x00000540
        /*00b0*/ 	.word	0x000000ff
        /*00b4*/ 	.word	0x00000030
        /*00b8*/ 	.short	0x0100
        /*00ba*/ 	.byte	0x08
	.zero		1


	//   ....[2]....
        /*00bc*/ 	.word	0x00000550
        /*00c0*/ 	.word	0x000000ff
        /*00c4*/ 	.word	0x00000008
        /*00c8*/ 	.short	0x0100
        /*00ca*/ 	.byte	0x08
	.zero		1


	//   ....[3]....
        /*00cc*/ 	.word	0x00000560
        /*00d0*/ 	.word	0x000000ff
        /*00d4*/ 	.word	0x00000038
        /*00d8*/ 	.short	0x0100
        /*00da*/ 	.byte	0x08
	.zero		1


	//   ....[4]....
        /*00dc*/ 	.word	0x00000570
        /*00e0*/ 	.word	0x000000ff
        /*00e4*/ 	.word	0x00000010
        /*00e8*/ 	.short	0x0100
        /*00ea*/ 	.byte	0x08
	.zero		1


	//   ....[5]....
        /*00ec*/ 	.word	0x00000580
        /*00f0*/ 	.word	0x000000ff
        /*00f4*/ 	.word	0x00000040
        /*00f8*/ 	.short	0x0100
        /*00fa*/ 	.byte	0x08
	.zero		1


	//   ....[6]....
        /*00fc*/ 	.word	0x00000590
        /*0100*/ 	.word	0x000000ff
        /*0104*/ 	.word	0x00000018
        /*0108*/ 	.short	0x0100
        /*010a*/ 	.byte	0x08
	.zero		1


	//   ....[7]....
        /*010c*/ 	.word	0x000005a0
        /*0110*/ 	.word	0x000000ff
        /*0114*/ 	.word	0x00000048
        /*0118*/ 	.short	0x0100
        /*011a*/ 	.byte	0x08
	.zero		1


	//   ....[8]....
        /*011c*/ 	.word	0x000005b0
        /*0120*/ 	.word	0x000000ff
        /*0124*/ 	.word	0x00000020
        /*0128*/ 	.short	0x0100
        /*012a*/ 	.byte	0x08
	.zero		1


	//   ....[9]....
        /*012c*/ 	.word	0x000005c0
        /*0130*/ 	.word	0x000000ff
        /*0134*/ 	.word	0x00000050
        /*0138*/ 	.short	0x0100
        /*013a*/ 	.byte	0x08
	.zero		1


	//   ....[10]....
        /*013c*/ 	.word	0x000005d0
        /*0140*/ 	.word	0x000000ff
        /*0144*/ 	.word	0x00000028
        /*0148*/ 	.short	0x0100
        /*014a*/ 	.byte	0x08
	.zero		1


	//   ....[11]....
        /*014c*/ 	.word	0x000005e0
        /*0150*/ 	.word	0x000000ff
        /*0154*/ 	.word	0x00000058
        /*0158*/ 	.short	0x0100
        /*015a*/ 	.byte	0x08
	.zero		1


	//   ....[12]....
        /*015c*/ 	.word	0x00000710
        /*0160*/ 	.word	0x000000ff
        /*0164*/ 	.word	0x00000060
        /*0168*/ 	.short	0x0100
        /*016a*/ 	.byte	0x08
	.zero		1


	//   ....[13]....
        /*016c*/ 	.word	0x00000720
        /*0170*/ 	.word	0x000000ff
        /*0174*/ 	.word	0x00000080
        /*0178*/ 	.short	0x0100
        /*017a*/ 	.byte	0x08
	.zero		1


	//   ....[14]....
        /*017c*/ 	.word	0x00000730
        /*0180*/ 	.word	0x000000ff
        /*0184*/ 	.word	0x00000068
        /*0188*/ 	.short	0x0100
        /*018a*/ 	.byte	0x08
	.zero		1


	//   ....[15]....
        /*018c*/ 	.word	0x00000740
        /*0190*/ 	.word	0x000000ff
        /*0194*/ 	.word	0x00000088
        /*0198*/ 	.short	0x0100
        /*019a*/ 	.byte	0x08
	.zero		1


	//   ....[16]....
        /*019c*/ 	.word	0x00000750
        /*01a0*/ 	.word	0x000000ff
        /*01a4*/ 	.word	0x00000070
        /*01a8*/ 	.short	0x0100
        /*01aa*/ 	.byte	0x08
	.zero		1


	//   ....[17]....
        /*01ac*/ 	.word	0x00000760
        /*01b0*/ 	.word	0x000000ff
        /*01b4*/ 	.word	0x00000090
        /*01b8*/ 	.short	0x0100
        /*01ba*/ 	.byte	0x08
	.zero		1


	//   ....[18]....
        /*01bc*/ 	.word	0x00000770
        /*01c0*/ 	.word	0x000000ff
        /*01c4*/ 	.word	0x00000078
        /*01c8*/ 	.short	0x0100
        /*01ca*/ 	.byte	0x08
	.zero		1


	//   ....[19]....
        /*01cc*/ 	.word	0x00000780
        /*01d0*/ 	.word	0x000000ff
        /*01d4*/ 	.word	0x00000098
        /*01d8*/ 	.short	0x0100
        /*01da*/ 	.byte	0x08
	.zero		1


	//   ....[20]....
        /*01dc*/ 	.word	0x00000b70
        /*01e0*/ 	.word	0x000000ff
        /*01e4*/ 	.word	0x000000a0
        /*01e8*/ 	.short	0x0100
        /*01ea*/ 	.byte	0x06
	.zero		1


	//   ....[21]....
        /*01ec*/ 	.word	0x00000c00
        /*01f0*/ 	.word	0x000000ff
        /*01f4*/ 	.word	0x000000a8
        /*01f8*/ 	.short	0x0100
        /*01fa*/ 	.byte	0x06
	.zero		1


	//   ....[22]....
        /*01fc*/ 	.word	0x00001b50
        /*0200*/ 	.word	0x00000003
        /*0204*/ 	.word	0x00000000
        /*0208*/ 	.short	0x010a
        /*020a*/ 	.byte	0x3f
	.zero		1


	//   ....[23]....
        /*020c*/ 	.word	0x00001bb0
        /*0210*/ 	.word	0x00000003
        /*0214*/ 	.word	0x00000000
        /*0218*/ 	.short	0x010a
        /*021a*/ 	.byte	0x3f
	.zero		1


	//   ....[24]....
        /*021c*/ 	.word	0x00001ed0
        /*0220*/ 	.word	0x000000ff
        /*0224*/ 	.word	0x00000000
        /*0228*/ 	.short	0x010a
        /*022a*/ 	.byte	0x04
	.zero		1


	//   ....[25]....
        /*022c*/ 	.word	0x00001f10
        /*0230*/ 	.word	0x000000ff
        /*0234*/ 	.word	0x00000000
        /*0238*/ 	.short	0x010a
        /*023a*/ 	.byte	0x04
	.zero		1


	//   ....[26]....
        /*023c*/ 	.word	0x00002170
        /*0240*/ 	.word	0x00000005
        /*0244*/ 	.word	0x00000000
        /*0248*/ 	.short	0x0101
        /*024a*/ 	.byte	0x3f
	.zero		1


	//   ....[27]....
        /*024c*/ 	.word	0x00002360
        /*0250*/ 	.word	0x00000003
        /*0254*/ 	.word	0x00000000
        /*0258*/ 	.short	0x0101
        /*025a*/ 	.byte	0x3f
	.zero		1


	//   ....[28]....
        /*025c*/ 	.word	0x00002ba0
        /*0260*/ 	.word	0x000000ff
        /*0264*/ 	.word	0x00000060
        /*0268*/ 	.short	0x010a
        /*026a*/ 	.byte	0x32
	.zero		1


	//   ....[29]....
        /*026c*/ 	.word	0x00003210
        /*0270*/ 	.word	0x000000ff
        /*0274*/ 	.word	0x00000000
        /*0278*/ 	.short	0x0101
        /*027a*/ 	.byte	0x04
	.zero		1


	//   ....[30]....
        /*027c*/ 	.word	0x000032f0
        /*0280*/ 	.word	0x00000014
        /*0284*/ 	.word	0x00000060
        /*0288*/ 	.short	0x010a
        /*028a*/ 	.byte	0x3f
	.zero		1


	//   ....[31]....
        /*028c*/ 	.word	0x000038f0
        /*0290*/ 	.word	0x000000ff
        /*0294*/ 	.word	0x00000000
        /*0298*/ 	.short	0x0101
        /*029a*/ 	.byte	0x04
	.zero		1


	//   ....[32]....
        /*029c*/ 	.word	0x000039f0
        /*02a0*/ 	.word	0x0000000e
        /*02a4*/ 	.word	0x00000060
        /*02a8*/ 	.short	0x010a
        /*02aa*/ 	.byte	0x3f
	.zero		1


	//   ....[33]....
        /*02ac*/ 	.word	0x00004020
        /*02b0*/ 	.word	0x000000ff
        /*02b4*/ 	.word	0x00000000
        /*02b8*/ 	.short	0x0101
        /*02ba*/ 	.byte	0x04
	.zero		1


	//   ....[34]....
        /*02bc*/ 	.word	0x00004110
        /*02c0*/ 	.word	0x0000000f
        /*02c4*/ 	.word	0x00000060
        /*02c8*/ 	.short	0x010a
        /*02ca*/ 	.byte	0x3f
	.zero		1


	//   ....[35]....
        /*02cc*/ 	.word	0x000046f0
        /*02d0*/ 	.word	0x000000ff
        /*02d4*/ 	.word	0x00000000
        /*02d8*/ 	.short	0x0101
        /*02da*/ 	.byte	0x04
	.zero		1


	//   ....[36]....
        /*02dc*/ 	.word	0x00004fc0
        /*02e0*/ 	.word	0x000000ff
        /*02e4*/ 	.word	0x00000000
        /*02e8*/ 	.short	0x0101
        /*02ea*/ 	.byte	0x04
	.zero		1


	//   ....[37]....
        /*02ec*/ 	.word	0x000055e0
        /*02f0*/ 	.word	0x000000ff
        /*02f4*/ 	.word	0x000000a8
        /*02f8*/ 	.short	0x010a
        /*02fa*/ 	.byte	0x04
	.zero		1


	//   ....[38]....
        /*02fc*/ 	.word	0x000059e0
        /*0300*/ 	.word	0x000000ff
        /*0304*/ 	.word	0x00000080
        /*0308*/ 	.short	0x010a
        /*030a*/ 	.byte	0x04
	.zero		1


	//   ....[39]....
        /*030c*/ 	.word	0x00005ad0
        /*0310*/ 	.word	0x000000ff
        /*0314*/ 	.word	0x00000060
        /*0318*/ 	.short	0x010b
        /*031a*/ 	.byte	0x04
	.zero		1


	//   ....[40]....
        /*031c*/ 	.word	0x00005b30
        /*0320*/ 	.word	0x000000ff
        /*0324*/ 	.word	0x00000000
        /*0328*/ 	.short	0x0101
        /*032a*/ 	.byte	0x05
	.zero		1


	//   ....[41]....
        /*032c*/ 	.word	0x00005b60
        /*0330*/ 	.word	0x000000ff
        /*0334*/ 	.word	0x00000088
        /*0338*/ 	.short	0x010a
        /*033a*/ 	.byte	0x04
	.zero		1


	//   ....[42]....
        /*033c*/ 	.word	0x00005c70
        /*0340*/ 	.word	0x000000ff
        /*0344*/ 	.word	0x00000068
        /*0348*/ 	.short	0x010b
        /*034a*/ 	.byte	0x04
	.zero		1


	//   ....[43]....
        /*034c*/ 	.word	0x00005cd0
        /*0350*/ 	.word	0x000000ff
        /*0354*/ 	.word	0x00000000
        /*0358*/ 	.short	0x0101
        /*035a*/ 	.byte	0x05
	.zero		1


	//   ....[44]....
        /*035c*/ 	.word	0x00005d00
        /*0360*/ 	.word	0x000000ff
        /*0364*/ 	.word	0x00000090
        /*0368*/ 	.short	0x010a
        /*036a*/ 	.byte	0x04
	.zero		1


	//   ....[45]....
        /*036c*/ 	.word	0x00005e10
        /*0370*/ 	.word	0x000000ff
        /*0374*/ 	.word	0x00000070
        /*0378*/ 	.short	0x010b
        /*037a*/ 	.byte	0x04
	.zero		1


	//   ....[46]....
        /*037c*/ 	.word	0x00005e70
        /*0380*/ 	.word	0x000000ff
        /*0384*/ 	.word	0x00000000
        /*0388*/ 	.short	0x0101
        /*038a*/ 	.byte	0x05
	.zero		1


	//   ....[47]....
        /*038c*/ 	.word	0x00005ea0
        /*0390*/ 	.word	0x000000ff
        /*0394*/ 	.word	0x00000098
        /*0398*/ 	.short	0x010a
        /*039a*/ 	.byte	0x04
	.zero		1


	//   ....[48]....
        /*039c*/ 	.word	0x00005fb0
        /*03a0*/ 	.word	0x000000ff
        /*03a4*/ 	.word	0x00000078
        /*03a8*/ 	.short	0x010b
        /*03aa*/ 	.byte	0x04
	.zero		1


	//   ....[49]....
        /*03ac*/ 	.word	0x000060a0
        /*03b0*/ 	.word	0x000000ff
        /*03b4*/ 	.word	0x00000000
        /*03b8*/ 	.short	0x0101
        /*03ba*/ 	.byte	0x04
	.zero		1


	//   ....[50]....
        /*03bc*/ 	.word	0x000066e0
        /*03c0*/ 	.word	0x00000003
        /*03c4*/ 	.word	0x00000080
        /*03c8*/ 	.short	0x010a
        /*03ca*/ 	.byte	0x3f
	.zero		1


	//   ....[51]....
        /*03cc*/ 	.word	0x00006720
        /*03d0*/ 	.word	0x00000003
        /*03d4*/ 	.word	0x00000088
        /*03d8*/ 	.short	0x010a
        /*03da*/ 	.byte	0x3f
	.zero		1


	//   ....[52]....
        /*03dc*/ 	.word	0x00006760
        /*03e0*/ 	.word	0x00000003
        /*03e4*/ 	.word	0x00000090
        /*03e8*/ 	.short	0x010a
        /*03ea*/ 	.byte	0x3f
	.zero		1


	//   ....[53]....
        /*03ec*/ 	.word	0x000067b0
        /*03f0*/ 	.word	0x00000003
        /*03f4*/ 	.word	0x00000098
        /*03f8*/ 	.short	0x010a
        /*03fa*/ 	.byte	0x3f
	.zero		1


	//   ....[54]....
        /*03fc*/ 	.word	0x00006af0
        /*0400*/ 	.word	0x00000015
        /*0404*/ 	.word	0x00000030
        /*0408*/ 	.short	0x010a
        /*040a*/ 	.byte	0x3f
	.zero		1


	//   ....[55]....
        /*040c*/ 	.word	0x00006e80
        /*0410*/ 	.word	0x00000006
        /*0414*/ 	.word	0x000000a8
        /*0418*/ 	.short	0x0101
        /*041a*/ 	.byte	0x3f
	.zero		1


	//   ....[56]....
        /*041c*/ 	.word	0x000075a0
        /*0420*/ 	.word	0x00000007
        /*0424*/ 	.word	0x00000000
        /*0428*/ 	.short	0x010a
        /*042a*/ 	.byte	0x3f
	.zero		1


	//   ....[57]....
        /*042c*/ 	.word	0x00007620
        /*0430*/ 	.word	0x00000008
        /*0434*/ 	.word	0x00000000
        /*0438*/ 	.short	0x010a
        /*043a*/ 	.byte	0x3f
	.zero		1


	//   ....[58]....
        /*043c*/ 	.word	0x000076b0
        /*0440*/ 	.word	0x00000009
        /*0444*/ 	.word	0x00000000
        /*0448*/ 	.short	0x010a
        /*044a*/ 	.byte	0x3f
	.zero		1


	//   ....[59]....
        /*044c*/ 	.word	0x00007740
        /*0450*/ 	.word	0x00000008
        /*0454*/ 	.word	0x00000000
        /*0458*/ 	.short	0x010a
        /*045a*/ 	.byte	0x3f
	.zero		1


	//   ....[60]....
        /*045c*/ 	.word	0x000077d0
        /*0460*/ 	.word	0x0000000b
        /*0464*/ 	.word	0x00000000
        /*0468*/ 	.short	0x010a
        /*046a*/ 	.byte	0x3f
	.zero		1


	//   ....[61]....
        /*046c*/ 	.word	0x00007860
        /*0470*/ 	.word	0x00000003
        /*0474*/ 	.word	0x00000000
        /*0478*/ 	.short	0x010a
        /*047a*/ 	.byte	0x3f
	.zero		1


	//   ....[62]....
        /*047c*/ 	.word	0x000078c0
        /*0480*/ 	.word	0x00000003
        /*0484*/ 	.word	0x00000000
        /*0488*/ 	.short	0x010a
        /*048a*/ 	.byte	0x3f
	.zero		1


	//   ....[63]....
        /*048c*/ 	.word	0x00007920
        /*0490*/ 	.word	0x00000005
        /*0494*/ 	.word	0x00000000
        /*0498*/ 	.short	0x010a
        /*049a*/ 	.byte	0x3f
	.zero		1


	//   ....[64]....
        /*049c*/ 	.word	0x00007980
        /*04a0*/ 	.word	0x00000005
        /*04a4*/ 	.word	0x00000060
        /*04a8*/ 	.short	0x010a
        /*04aa*/ 	.byte	0x3f
	.zero		1


	//   ....[65]....
        /*04ac*/ 	.word	0x000079d0
        /*04b0*/ 	.word	0x00000014
        /*04b4*/ 	.word	0x00000060
        /*04b8*/ 	.short	0x010a
        /*04ba*/ 	.byte	0x3f
	.zero		1


	//   ....[66]....
        /*04bc*/ 	.word	0x00007a20
        /*04c0*/ 	.word	0x0000000e
        /*04c4*/ 	.word	0x00000060
        /*04c8*/ 	.short	0x010a
        /*04ca*/ 	.byte	0x3f
	.zero		1


	//   ....[67]....
        /*04cc*/ 	.word	0x00007a70
        /*04d0*/ 	.word	0x0000000f
        /*04d4*/ 	.word	0x00000060
        /*04d8*/ 	.short	0x010a
        /*04da*/ 	.byte	0x3f
	.zero		1


	//   ....[68]....
        /*04dc*/ 	.word	0x00007ad0
        /*04e0*/ 	.word	0x00000003
        /*04e4*/ 	.word	0x000000a8
        /*04e8*/ 	.short	0x010a
        /*04ea*/ 	.byte	0x3f
	.zero		1


	//   ....[69]....
        /*04ec*/ 	.word	0x00007b30
        /*04f0*/ 	.word	0x00000005
        /*04f4*/ 	.word	0x00000080
        /*04f8*/ 	.short	0x010a
        /*04fa*/ 	.byte	0x3f
	.zero		1


	//   ....[70]....
        /*04fc*/ 	.word	0x00007b90
        /*0500*/ 	.word	0x00000005
        /*0504*/ 	.word	0x00000088
        /*0508*/ 	.short	0x010a
        /*050a*/ 	.byte	0x3f
	.zero		1


	//   ....[71]....
        /*050c*/ 	.word	0x00007bf0
        /*0510*/ 	.word	0x00000005
        /*0514*/ 	.word	0x00000090
        /*0518*/ 	.short	0x010a
        /*051a*/ 	.byte	0x3f
	.zero		1


	//   ....[72]....
        /*051c*/ 	.word	0x00007c50
        /*0520*/ 	.word	0x00000005
        /*0524*/ 	.word	0x00000098
        /*0528*/ 	.short	0x010a
        /*052a*/ 	.byte	0x3f
	.zero		1


	//   ....[73]....
        /*052c*/ 	.word	0x00007ca0
        /*0530*/ 	.word	0x00000003
        /*0534*/ 	.word	0x00000080
        /*0538*/ 	.short	0x010a
        /*053a*/ 	.byte	0x3f
	.zero		1


	//   ....[74]....
        /*053c*/ 	.word	0x00007cf0
        /*0540*/ 	.word	0x00000003
        /*0544*/ 	.word	0x00000088
        /*0548*/ 	.short	0x010a
        /*054a*/ 	.byte	0x3f
	.zero		1


	//   ....[75]....
        /*054c*/ 	.word	0x00007d40
        /*0550*/ 	.word	0x00000003
        /*0554*/ 	.word	0x00000090
        /*0558*/ 	.short	0x010a
        /*055a*/ 	.byte	0x3f
	.zero		1


	//   ....[76]....
        /*055c*/ 	.word	0x00007e10
        /*0560*/ 	.word	0x00000015
        /*0564*/ 	.word	0x00000030
        /*0568*/ 	.short	0x010a
        /*056a*/ 	.byte	0x3f
	.zero		1


	//   ....[77]....
        /*056c*/ 	.word	0x00007ee0
        /*0570*/ 	.word	0x00000007
        /*0574*/ 	.word	0x00000000
        /*0578*/ 	.short	0x010a
        /*057a*/ 	.byte	0x3f
	.zero		1


	//   ....[78]....
        /*057c*/ 	.word	0x00007f30
        /*0580*/ 	.word	0x00000008
        /*0584*/ 	.word	0x00000000
        /*0588*/ 	.short	0x010a
        /*058a*/ 	.byte	0x3f
	.zero		1


	//   ....[79]....
        /*058c*/ 	.word	0x00007f80
        /*0590*/ 	.word	0x00000009
        /*0594*/ 	.word	0x00000000
        /*0598*/ 	.short	0x010a
        /*059a*/ 	.byte	0x3f
	.zero		1


	//   ....[80]....
        /*059c*/ 	.word	0x00007fd0
        /*05a0*/ 	.word	0x00000008
        /*05a4*/ 	.word	0x00000000
        /*05a8*/ 	.short	0x010a
        /*05aa*/ 	.byte	0x3f
	.zero		1


	//   ....[81]....
        /*05ac*/ 	.word	0x00008020
        /*05b0*/ 	.word	0x0000000b
        /*05b4*/ 	.word	0x00000000
        /*05b8*/ 	.short	0x010a
        /*05ba*/ 	.byte	0x3f
	.zero		1


	//----- nvinfo : EIATTR_NUM_MBARRIERS
	.align		4
.L_38:
        /*05bc*/ 	.byte	0x03, 0x38
        /*05be*/ 	.short	0x0016


	//----- nvinfo : EIATTR_EXIT_INSTR_OFFSETS
	.align		4
        /*05c0*/ 	.byte	0x04, 0x1c
        /*05c2*/ 	.short	(.L_40 - .L_39)


	//   ....[0]....
.L_39:
        /*05c4*/ 	.word	0x000078b0


	//----- nvinfo : EIATTR_MAX_THREADS
	.align		4
.L_40:
        /*05c8*/ 	.byte	0x04, 0x05
        /*05ca*/ 	.short	(.L_42 - .L_41)
.L_41:
        /*05cc*/ 	.word	0x00000180
        /*05d0*/ 	.word	0x00000001
        /*05d4*/ 	.word	0x00000001


	//----- nvinfo : EIATTR_CRS_STACK_SIZE
	.align		4
.L_42:
        /*05d8*/ 	.byte	0x04, 0x1e
        /*05da*/ 	.short	(.L_44 - .L_43)
.L_43:
        /*05dc*/ 	.word	0x00000000


	//----- nvinfo : EIATTR_CBANK_PARAM_SIZE
	.align		4
.L_44:
        /*05e0*/ 	.byte	0x03, 0x19
        /*05e2*/ 	.short	0x0770


	//----- nvinfo : EIATTR_PARAM_CBANK
	.align		4
        /*05e4*/ 	.byte	0x04, 0x0a
        /*05e6*/ 	.short	(.L_46 - .L_45)
	.align		4
.L_45:
        /*05e8*/ 	.word	index@(.nv.constant0._ZN7cutlass13device_kernelINS_4gemm6kernel13GemmUniversalIN4cute5tupleIJiiiiEEENS1_10collective13CollectiveMmaINS1_34MainloopSm90TmaGmmaWarpSpecializedILi6ENS5_IJNS4_1CILi2EEENSA_ILi1EEESC_EEENS1_35KernelTmaWarpSpecializedCooperativeEEENS5_IJNSA_ILi128EEESG_NSA_ILi64EEEEEENS_6half_tENS5_IJlSC_lEEESJ_SK_NS4_8TiledMMAINS4_8MMA_AtomIJNS4_4SM904GMMA26MMA_64x128x16_F32F16F16_SSILNSO_5MajorE0ELSQ_0ELNSO_7ScaleInE1ELSR_1EEEEEENS4_6LayoutISD_NS5_IJSC_NSA_ILi0EEESV_EEEEENS5_IJNS4_10UnderscoreESY_SY_EEEEENS4_13SM90_TMA_LOADENS4_14ComposedLayoutINS4_7SwizzleILi3ELi4ELi3EEENS4_18smem_ptr_flag_bitsILi16EEENSU_INS5_IJNSA_ILi8EEESH_EEENS5_IJSH_SC_EEEEEEEvNS4_8identityENS4_23SM90_TMA_LOAD_MULTICASTES1B_vS1C_EENS_8epilogue10collective18CollectiveEpilogueINS1F_22Sm90TmaWarpSpecializedILi4ELi2ELi16ELb1ELb0EEEJSI_NS5_IJSG_NSA_ILi32EEEEEESJ_SK_SJ_SK_NS1F_6fusion15FusionCallbacksIS1J_NS1M_17LinearCombinationISJ_fSJ_fLNS_15FloatRoundStyleE2EEESI_S1L_JEEES11_NS12_INS13_ILi2ELi4ELi3EEES16_NSU_INS5_IJS17_S1K_EEENS5_IJS1K_SC_EEEEEEENS4_17SM75_U32x4_LDSM_NENS4_14SM90_TMA_STOREES1W_NS4_17SM90_U32x4_STSM_NENS4_9Copy_AtomIJS1Z_SJ_EEEvEEEvvEEEEvNT_6ParamsE)
        /*05ec*/ 	.short	0x0210
        /*05ee*/ 	.short	0x0770


	//----- nvinfo : EIATTR_SW_WAR
	.align		4
.L_46:
        /*05f0*/ 	.byte	0x04, 0x36
        /*05f2*/ 	.short	(.L_48 - .L_47)
.L_47:
        /*05f4*/ 	.word	0x00000008
.L_48:


//--------------------- .nv.callgraph             --------------------------
	.section	.nv.callgraph,"",@"SHT_CUDA_CALLGRAPH"
	.align	4
	.sectionentsize	8
	.align		4
        /*0000*/ 	.word	0x00000000
	.align		4
        /*0004*/ 	.word	0xffffffff
	.align		4
        /*0008*/ 	.word	index@(_ZN7cutlass13device_kernelINS_4gemm6kernel13GemmUniversalIN4cute5tupleIJiiiiEEENS1_10collective13CollectiveMmaINS1_34MainloopSm90TmaGmmaWarpSpecializedILi6ENS5_IJNS4_1CILi2EEENSA_ILi1EEESC_EEENS1_35KernelTmaWarpSpecializedCooperativeEEENS5_IJNSA_ILi128EEESG_NSA_ILi64EEEEEENS_6half_tENS5_IJlSC_lEEESJ_SK_NS4_8TiledMMAINS4_8MMA_AtomIJNS4_4SM904GMMA26MMA_64x128x16_F32F16F16_SSILNSO_5MajorE0ELSQ_0ELNSO_7ScaleInE1ELSR_1EEEEEENS4_6LayoutISD_NS5_IJSC_NSA_ILi0EEESV_EEEEENS5_IJNS4_10UnderscoreESY_SY_EEEEENS4_13SM90_TMA_LOADENS4_14ComposedLayoutINS4_7SwizzleILi3ELi4ELi3EEENS4_18smem_ptr_flag_bitsILi16EEENSU_INS5_IJNSA_ILi8EEESH_EEENS5_IJSH_SC_EEEEEEEvNS4_8identityENS4_23SM90_TMA_LOAD_MULTICASTES1B_vS1C_EENS_8epilogue10collective18CollectiveEpilogueINS1F_22Sm90TmaWarpSpecializedILi4ELi2ELi16ELb1ELb0EEEJSI_NS5_IJSG_NSA_ILi32EEEEEESJ_SK_SJ_SK_NS1F_6fusion15FusionCallbacksIS1J_NS1M_17LinearCombinationISJ_fSJ_fLNS_15FloatRoundStyleE2EEESI_S1L_JEEES11_NS12_INS13_ILi2ELi4ELi3EEES16_NSU_INS5_IJS17_S1K_EEENS5_IJS1K_SC_EEEEEEENS4_17SM75_U32x4_LDSM_NENS4_14SM90_TMA_STOREES1W_NS4_17SM90_U32x4_STSM_NENS4_9Copy_AtomIJS1Z_SJ_EEEvEEEvvEEEEvNT_6ParamsE)
	.align		4
        /*000c*/ 	.word	index@(__assertfail)
	.align		4
        /*0010*/ 	.word	0x00000000
	.align		4
        /*0014*/ 	.word	0xfffffffe
	.align		4
        /*0018*/ 	.word	0x00000000
	.align		4
        /*001c*/ 	.word	0xfffffffd
	.align		4
        /*0020*/ 	.word	0x00000000
	.align		4
        /*0024*/ 	.word	0xfffffffc


//--------------------- .nv.constant4             --------------------------
	.section	.nv.constant4,"a",@progbits
	.align	8
	.align		8
.nv.constant4:
        /*0000*/ 	.dword	__assertfail
	.align		8
        /*0008*/ 	.dword	__unnamed_1
	.align		8
        /*0010*/ 	.dword	__unnamed_2
	.align		8
        /*0018*/ 	.dword	_ZN39_INTERNAL_156bff59_4_k_cu_d45a9980_32474cuda3std3__45__cpo5beginE
	.align		8
        /*0020*/ 	.dword	_ZN39_INTERNAL_156bff59_4_k_cu_d45a9980_32474cuda3std3__45__cpo3endE
	.align		8
        /*0028*/ 	.dword	_ZN39_INTERNAL_156bff59_4_k_cu_d45a9980_32474cuda3std3__45__cpo6cbeginE
	.align		8
        /*0030*/ 	.dword	_ZN39_INTERNAL_156bff59_4_k_cu_d45a9980_32474cuda3std3__45__cpo4cendE
	.align		8
        /*0038*/ 	.dword	_ZN39_INTERNAL_156bff59_4_k_cu_d45a9980_32474cuda3std3__441_GLOBAL__N__156bff59_4_k_cu_d45a9980_32476ignoreE
	.align		8
        /*0040*/ 	.dword	_ZN39_INTERNAL_156bff59_4_k_cu_d45a9980_32474cuda3std3__419piecewise_constructE
	.align		8
        /*0048*/ 	.dword	_ZN39_INTERNAL_156bff59_4_k_cu_d45a9980_32474cuda3std3__48in_placeE
	.align		8
        /*0050*/ 	.dword	_ZN39_INTERNAL_156bff59_4_k_cu_d45a9980_32474cuda3std6ranges3__45__cpo4swapE
	.align		8
        /*0058*/ 	.dword	_ZN39_INTERNAL_156bff59_4_k_cu_d45a9980_32474cuda3std6ranges3__45__cpo9iter_moveE
	.align		8
        /*0060*/ 	.dword	_ZN39_INTERNAL_156bff59_4_k_cu_d45a9980_32474cute7productE
	.align		8
        /*0068*/ 	.dword	_ZN39_INTERNAL_156bff59_4_k_cu_d45a9980_32474cute1_E
	.align		8
        /*0070*/ 	.dword	$str$22
	.align		8
        /*0078*/ 	.dword	$str$23
	.align		8
        /*0080*/ 	.dword	$str$26
	.align		8
        /*0088*/ 	.dword	$str$27


//--------------------- .text._ZN7cutlass13device_kernelINS_4gemm6kernel13GemmUniversalIN4cute5tupleIJiiiiEEENS1_10collective13CollectiveMmaINS1_34MainloopSm90TmaGmmaWarpSpecializedILi6ENS5_IJNS4_1CILi2EEENSA_ILi1EEESC_EEENS1_35KernelTmaWarpSpecializedCooperativeEEENS5_IJNSA_ILi128EEESG_NSA_ILi64EEEEEENS_6half_tENS5_IJlSC_lEEESJ_SK_NS4_8TiledMMAINS4_8MMA_AtomIJNS4_4SM904GMMA26MMA_64x128x16_F32F16F16_SSILNSO_5MajorE0ELSQ_0ELNSO_7ScaleInE1ELSR_1EEEEEENS4_6LayoutISD_NS5_IJSC_NSA_ILi0EEESV_EEEEENS5_IJNS4_10UnderscoreESY_SY_EEEEENS4_13SM90_TMA_LOADENS4_14ComposedLayoutINS4_7SwizzleILi3ELi4ELi3EEENS4_18smem_ptr_flag_bitsILi16EEENSU_INS5_IJNSA_ILi8EEESH_EEENS5_IJSH_SC_EEEEEEEvNS4_8identityENS4_23SM90_TMA_LOAD_MULTICASTES1B_vS1C_EENS_8epilogue10collective18CollectiveEpilogueINS1F_22Sm90TmaWarpSpecializedILi4ELi2ELi16ELb1ELb0EEEJSI_NS5_IJSG_NSA_ILi32EEEEEESJ_SK_SJ_SK_NS1F_6fusion15FusionCallbacksIS1J_NS1M_17LinearCombinationISJ_fSJ_fLNS_15FloatRoundStyleE2EEESI_S1L_JEEES11_NS12_INS13_ILi2ELi4ELi3EEES16_NSU_INS5_IJS17_S1K_EEENS5_IJS1K_SC_EEEEEEENS4_17SM75_U32x4_LDSM_NENS4_14SM90_TMA_STOREES1W_NS4_17SM90_U32x4_STSM_NENS4_9Copy_AtomIJS1Z_SJ_EEEvEEEvvEEEEvNT_6ParamsE --------------------------
	.section	.text._ZN7cutlass13device_kernelINS_4gemm6kernel13GemmUniversalIN4cute5tupleIJiiiiEEENS1_10collective13CollectiveMmaINS1_34MainloopSm90TmaGmmaWarpSpecializedILi6ENS5_IJNS4_1CILi2EEENSA_ILi1EEESC_EEENS1_35KernelTmaWarpSpecializedCooperativeEEENS5_IJNSA_ILi128EEESG_NSA_ILi64EEEEEENS_6half_tENS5_IJlSC_lEEESJ_SK_NS4_8TiledMMAINS4_8MMA_AtomIJNS4_4SM904GMMA26MMA_64x128x16_F32F16F16_SSILNSO_5MajorE0ELSQ_0ELNSO_7ScaleInE1ELSR_1EEEEEENS4_6LayoutISD_NS5_IJSC_NSA_ILi0EEESV_EEEEENS5_IJNS4_10UnderscoreESY_SY_EEEEENS4_13SM90_TMA_LOADENS4_14ComposedLayoutINS4_7SwizzleILi3ELi4ELi3EEENS4_18smem_ptr_flag_bitsILi16EEENSU_INS5_IJNSA_ILi8EEESH_EEENS5_IJSH_SC_EEEEEEEvNS4_8identityENS4_23SM90_TMA_LOAD_MULTICASTES1B_vS1C_EENS_8epilogue10collective18CollectiveEpilogueINS1F_22Sm90TmaWarpSpecializedILi4ELi2ELi16ELb1ELb0EEEJSI_NS5_IJSG_NSA_ILi32EEEEEESJ_SK_SJ_SK_NS1F_6fusion15FusionCallbacksIS1J_NS1M_17LinearCombinationISJ_fSJ_fLNS_15FloatRoundStyleE2EEESI_S1L_JEEES11_NS12_INS13_ILi2ELi4ELi3EEES16_NSU_INS5_IJS17_S1K_EEENS5_IJS1K_SC_EEEEEEENS4_17SM75_U32x4_LDSM_NENS4_14SM90_TMA_STOREES1W_NS4_17SM90_U32x4_STSM_NENS4_9Copy_AtomIJS1Z_SJ_EEEvEEEvvEEEEvNT_6ParamsE,"ax",@progbits
	.align	128
.text._ZN7cutlass13device_kernelINS_4gemm6kernel13GemmUniversalIN4cute5tupleIJiiiiEEENS1_10collective13CollectiveMmaINS1_34MainloopSm90TmaGmmaWarpSpecializedILi6ENS5_IJNS4_1CILi2EEENSA_ILi1EEESC_EEENS1_35KernelTmaWarpSpecializedCooperativeEEENS5_IJNSA_ILi128EEESG_NSA_ILi64EEEEEENS_6half_tENS5_IJlSC_lEEESJ_SK_NS4_8TiledMMAINS4_8MMA_AtomIJNS4_4SM904GMMA26MMA_64x128x16_F32F16F16_SSILNSO_5MajorE0ELSQ_0ELNSO_7ScaleInE1ELSR_1EEEEEENS4_6LayoutISD_NS5_IJSC_NSA_ILi0EEESV_EEEEENS5_IJNS4_10UnderscoreESY_SY_EEEEENS4_13SM90_TMA_LOADENS4_14ComposedLayoutINS4_7SwizzleILi3ELi4ELi3EEENS4_18smem_ptr_flag_bitsILi16EEENSU_INS5_IJNSA_ILi8EEESH_EEENS5_IJSH_SC_EEEEEEEvNS4_8identityENS4_23SM90_TMA_LOAD_MULTICASTES1B_vS1C_EENS_8epilogue10collective18CollectiveEpilogueINS1F_22Sm90TmaWarpSpecializedILi4ELi2ELi16ELb1ELb0EEEJSI_NS5_IJSG_NSA_ILi32EEEEEESJ_SK_SJ_SK_NS1F_6fusion15FusionCallbacksIS1J_NS1M_17LinearCombinationISJ_fSJ_fLNS_15FloatRoundStyleE2EEESI_S1L_JEEES11_NS12_INS13_ILi2ELi4ELi3EEES16_NSU_INS5_IJS17_S1K_EEENS5_IJS1K_SC_EEEEEEENS4_17SM75_U32x4_LDSM_NENS4_14SM90_TMA_STOREES1W_NS4_17SM90_U32x4_STSM_NENS4_9Copy_AtomIJS1Z_SJ_EEEvEEEvvEEEEvNT_6ParamsE:
        .type           _ZN7cutlass13device_kernelINS_4gemm6kernel13GemmUniversalIN4cute5tupleIJiiiiEEENS1_10collective13CollectiveMmaINS1_34MainloopSm90TmaGmmaWarpSpecializedILi6ENS5_IJNS4_1CILi2EEENSA_ILi1EEESC_EEENS1_35KernelTmaWarpSpecializedCooperativeEEENS5_IJNSA_ILi128EEESG_NSA_ILi64EEEEEENS_6half_tENS5_IJlSC_lEEESJ_SK_NS4_8TiledMMAINS4_8MMA_AtomIJNS4_4SM904GMMA26MMA_64x128x16_F32F16F16_SSILNSO_5MajorE0ELSQ_0ELNSO_7ScaleInE1ELSR_1EEEEEENS4_6LayoutISD_NS5_IJSC_NSA_ILi0EEESV_EEEEENS5_IJNS4_10UnderscoreESY_SY_EEEEENS4_13SM90_TMA_LOADENS4_14ComposedLayoutINS4_7SwizzleILi3ELi4ELi3EEENS4_18smem_ptr_flag_bitsILi16EEENSU_INS5_IJNSA_ILi8EEESH_EEENS5_IJSH_SC_EEEEEEEvNS4_8identityENS4_23SM90_TMA_LOAD_MULTICASTES1B_vS1C_EENS_8epilogue10collective18CollectiveEpilogueINS1F_22Sm90TmaWarpSpecializedILi4ELi2ELi16ELb1ELb0EEEJSI_NS5_IJSG_NSA_ILi32EEEEEESJ_SK_SJ_SK_NS1F_6fusion15FusionCallbacksIS1J_NS1M_17LinearCombinationISJ_fSJ_fLNS_15FloatRoundStyleE2EEESI_S1L_JEEES11_NS12_INS13_ILi2ELi4ELi3EEES16_NSU_INS5_IJS17_S1K_EEENS5_IJS1K_SC_EEEEEEENS4_17SM75_U32x4_LDSM_NENS4_14SM90_TMA_STOREES1W_NS4_17SM90_U32x4_STSM_NENS4_9Copy_AtomIJS1Z_SJ_EEEvEEEvvEEEEvNT_6ParamsE,@function
        .size           _ZN7cutlass13device_kernelINS_4gemm6kernel13GemmUniversalIN4cute5tupleIJiiiiEEENS1_10collective13CollectiveMmaINS1_34MainloopSm90TmaGmmaWarpSpecializedILi6ENS5_IJNS4_1CILi2EEENSA_ILi1EEESC_EEENS1_35KernelTmaWarpSpecializedCooperativeEEENS5_IJNSA_ILi128EEESG_NSA_ILi64EEEEEENS_6half_tENS5_IJlSC_lEEESJ_SK_NS4_8TiledMMAINS4_8MMA_AtomIJNS4_4SM904GMMA26MMA_64x128x16_F32F16F16_SSILNSO_5MajorE0ELSQ_0ELNSO_7ScaleInE1ELSR_1EEEEEENS4_6LayoutISD_NS5_IJSC_NSA_ILi0EEESV_EEEEENS5_IJNS4_10UnderscoreESY_SY_EEEEENS4_13SM90_TMA_LOADENS4_14ComposedLayoutINS4_7SwizzleILi3ELi4ELi3EEENS4_18smem_ptr_flag_bitsILi16EEENSU_INS5_IJNSA_ILi8EEESH_EEENS5_IJSH_SC_EEEEEEEvNS4_8identityENS4_23SM90_TMA_LOAD_MULTICASTES1B_vS1C_EENS_8epilogue10collective18CollectiveEpilogueINS1F_22Sm90TmaWarpSpecializedILi4ELi2ELi16ELb1ELb0EEEJSI_NS5_IJSG_NSA_ILi32EEEEEESJ_SK_SJ_SK_NS1F_6fusion15FusionCallbacksIS1J_NS1M_17LinearCombinationISJ_fSJ_fLNS_15FloatRoundStyleE2EEESI_S1L_JEEES11_NS12_INS13_ILi2ELi4ELi3EEES16_NSU_INS5_IJS17_S1K_EEENS5_IJS1K_SC_EEEEEEENS4_17SM75_U32x4_LDSM_NENS4_14SM90_TMA_STOREES1W_NS4_17SM90_U32x4_STSM_NENS4_9Copy_AtomIJS1Z_SJ_EEEvEEEvvEEEEvNT_6ParamsE,(.L_x_193 - _ZN7cutlass13device_kernelINS_4gemm6kernel13GemmUniversalIN4cute5tupleIJiiiiEEENS1_10collective13CollectiveMmaINS1_34MainloopSm90TmaGmmaWarpSpecializedILi6ENS5_IJNS4_1CILi2EEENSA_ILi1EEESC_EEENS1_35KernelTmaWarpSpecializedCooperativeEEENS5_IJNSA_ILi128EEESG_NSA_ILi64EEEEEENS_6half_tENS5_IJlSC_lEEESJ_SK_NS4_8TiledMMAINS4_8MMA_AtomIJNS4_4SM904GMMA26MMA_64x128x16_F32F16F16_SSILNSO_5MajorE0ELSQ_0ELNSO_7ScaleInE1ELSR_1EEEEEENS4_6LayoutISD_NS5_IJSC_NSA_ILi0EEESV_EEEEENS5_IJNS4_10UnderscoreESY_SY_EEEEENS4_13SM90_TMA_LOADENS4_14ComposedLayoutINS4_7SwizzleILi3ELi4ELi3EEENS4_18smem_ptr_flag_bitsILi16EEENSU_INS5_IJNSA_ILi8EEESH_EEENS5_IJSH_SC_EEEEEEEvNS4_8identityENS4_23SM90_TMA_LOAD_MULTICASTES1B_vS1C_EENS_8epilogue10collective18CollectiveEpilogueINS1F_22Sm90TmaWarpSpecializedILi4ELi2ELi16ELb1ELb0EEEJSI_NS5_IJSG_NSA_ILi32EEEEEESJ_SK_SJ_SK_NS1F_6fusion15FusionCallbacksIS1J_NS1M_17LinearCombinationISJ_fSJ_fLNS_15FloatRoundStyleE2EEESI_S1L_JEEES11_NS12_INS13_ILi2ELi4ELi3EEES16_NSU_INS5_IJS17_S1K_EEENS5_IJS1K_SC_EEEEEEENS4_17SM75_U32x4_LDSM_NENS4_14SM90_TMA_STOREES1W_NS4_17SM90_U32x4_STSM_NENS4_9Copy_AtomIJS1Z_SJ_EEEvEEEvvEEEEvNT_6ParamsE)
        .other          _ZN7cutlass13device_kernelINS_4gemm6kernel13GemmUniversalIN4cute5tupleIJiiiiEEENS1_10collective13CollectiveMmaINS1_34MainloopSm90TmaGmmaWarpSpecializedILi6ENS5_IJNS4_1CILi2EEENSA_ILi1EEESC_EEENS1_35KernelTmaWarpSpecializedCooperativeEEENS5_IJNSA_ILi128EEESG_NSA_ILi64EEEEEENS_6half_tENS5_IJlSC_lEEESJ_SK_NS4_8TiledMMAINS4_8MMA_AtomIJNS4_4SM904GMMA26MMA_64x128x16_F32F16F16_SSILNSO_5MajorE0ELSQ_0ELNSO_7ScaleInE1ELSR_1EEEEEENS4_6LayoutISD_NS5_IJSC_NSA_ILi0EEESV_EEEEENS5_IJNS4_10UnderscoreESY_SY_EEEEENS4_13SM90_TMA_LOADENS4_14ComposedLayoutINS4_7SwizzleILi3ELi4ELi3EEENS4_18smem_ptr_flag_bitsILi16EEENSU_INS5_IJNSA_ILi8EEESH_EEENS5_IJSH_SC_EEEEEEEvNS4_8identityENS4_23SM90_TMA_LOAD_MULTICASTES1B_vS1C_EENS_8epilogue10collective18CollectiveEpilogueINS1F_22Sm90TmaWarpSpecializedILi4ELi2ELi16ELb1ELb0EEEJSI_NS5_IJSG_NSA_ILi32EEEEEESJ_SK_SJ_SK_NS1F_6fusion15FusionCallbacksIS1J_NS1M_17LinearCombinationISJ_fSJ_fLNS_15FloatRoundStyleE2EEESI_S1L_JEEES11_NS12_INS13_ILi2ELi4ELi3EEES16_NSU_INS5_IJS17_S1K_EEENS5_IJS1K_SC_EEEEEEENS4_17SM75_U32x4_LDSM_NENS4_14SM90_TMA_STOREES1W_NS4_17SM90_U32x4_STSM_NENS4_9Copy_AtomIJS1Z_SJ_EEEvEEEvvEEEEvNT_6ParamsE,@"STO_CUDA_ENTRY STV_DEFAULT"
_ZN7cutlass13device_kernelINS_4gemm6kernel13GemmUniversalIN4cute5tupleIJiiiiEEENS1_10collective13CollectiveMmaINS1_34MainloopSm90TmaGmmaWarpSpecializedILi6ENS5_IJNS4_1CILi2EEENSA_ILi1EEESC_EEENS1_35KernelTmaWarpSpecializedCooperativeEEENS5_IJNSA_ILi128EEESG_NSA_ILi64EEEEEENS_6half_tENS5_IJlSC_lEEESJ_SK_NS4_8TiledMMAINS4_8MMA_AtomIJNS4_4SM904GMMA26MMA_64x128x16_F32F16F16_SSILNSO_5MajorE0ELSQ_0ELNSO_7ScaleInE1ELSR_1EEEEEENS4_6LayoutISD_NS5_IJSC_NSA_ILi0EEESV_EEEEENS5_IJNS4_10UnderscoreESY_SY_EEEEENS4_13SM90_TMA_LOADENS4_14ComposedLayoutINS4_7SwizzleILi3ELi4ELi3EEENS4_18smem_ptr_flag_bitsILi16EEENSU_INS5_IJNSA_ILi8EEESH_EEENS5_IJSH_SC_EEEEEEEvNS4_8identityENS4_23SM90_TMA_LOAD_MULTICASTES1B_vS1C_EENS_8epilogue10collective18CollectiveEpilogueINS1F_22Sm90TmaWarpSpecializedILi4ELi2ELi16ELb1ELb0EEEJSI_NS5_IJSG_NSA_ILi32EEEEEESJ_SK_SJ_SK_NS1F_6fusion15FusionCallbacksIS1J_NS1M_17LinearCombinationISJ_fSJ_fLNS_15FloatRoundStyleE2EEESI_S1L_JEEES11_NS12_INS13_ILi2ELi4ELi3EEES16_NSU_INS5_IJS17_S1K_EEENS5_IJS1K_SC_EEEEEEENS4_17SM75_U32x4_LDSM_NENS4_14SM90_TMA_STOREES1W_NS4_17SM90_U32x4_STSM_NENS4_9Copy_AtomIJS1Z_SJ_EEEvEEEvvEEEEvNT_6ParamsE:
[----:B------:R-:W1:Y:S01]  /*0000*/  LDC R1, c[0x0][0x28] ;  /* 0x00000a00ff017b82 */ /* 0x000e620000000800 */
[----:B------:R-:W2:Y:S07]  /*0010*/  S2R R0, SR_TID.X ;  /* 0x0000000000007919 */ /* 0x000eae0000002100 */
[----:B------:R-:W3:Y:S01]  /*0020*/  LDC.64 R4, c[0x0][0x588] ;  /* 0x00016200ff047b82 */ /* 0x000ee20000000a00 */
[----:B------:R-:W-:Y:S01]  /*0030*/  ELECT P0, URZ, PT ;  /* 0x00000000003f782f */ /* 0x000fe20003800000 */
[----:B------:R-:W-:Y:S01]  /*0040*/  BSSY B0, `(.L_x_0) ;  /* 0x0000016000007945 */ /* 0x000fe20003800000 */
[----:B--2---:R-:W-:-:S02]  /*0050*/  SHF.R.U32.HI R2, RZ, 0x5, R0 ;  /* 0x00000005ff027819 */ /* 0x004fc40000011600 */
[----:B------:R-:W-:-:S03]  /*0060*/  SHF.R.U32.HI R7, RZ, 0x7, R0 ;  /* 0x00000007ff077819 */ /* 0x000fc60000011600 */
[----:B------:R-:W2:Y:S04]  /*0070*/  SHFL.IDX PT, R3, R2, RZ, 0x1f ;  /* 0x00001fff02037589 */ /* 0x000ea800000e0000 */
[----:B------:R-:W4:Y:S01]  /*0080*/  SHFL.IDX PT, R7, R7, RZ, 0x1f ;  /* 0x00001fff07077589 */ /* 0x000f2200000e0000 */
[----:B--2---:R-:W-:Y:S02]  /*0090*/  ISETP.NE.OR P0, PT, R3, RZ, !P0 ;  /* 0x000000ff0300720c */ /* 0x004fe40004705670 */
[----:B------:R-:W-:-:S11]  /*00a0*/  SHF.R.S32.HI R6, RZ, 0x1f, R3 ;  /* 0x0000001fff067819 */ /* 0x000fd60000011403 */
[----:B-1-34-:R-:W-:Y:S05]  /*00b0*/  @P0 BRA `(.L_x_1) ;  /* 0x0000000000380947 */ /* 0x01afea0003800000 */
[----:B------:R-:W-:Y:S02]  /*00c0*/  ULDC.64 UR4, c[0x0][0x198] ;  /* 0x0000660000047ab9 */ /* 0x000fe40000000a00 */
[----:B------:R-:W-:Y:S02]  /*00d0*/  UIADD3 UR6, UP0, UR4, 0xf0, URZ ;  /* 0x000000f004067890 */ /* 0x000fe4000ff1e03f */
[----:B------:R-:W-:Y:S02]  /*00e0*/  UIADD3 UR8, UP1, UR4, 0x1f0, URZ ;  /* 0x000001f004087890 */ /* 0x000fe4000ff3e03f */
[----:B------:R-:W-:Y:S02]  /*00f0*/  UIADD3 UR10, UP2, UR4, 0x3f0, URZ ;  /* 0x000003f0040a7890 */ /* 0x000fe4000ff5e03f */
[----:B------:R-:W-:Y:S02]  /*0100*/  UIADD3 UR4, UP3, UR4, 0x4f0, URZ ;  /* 0x000004f004047890 */ /* 0x000fe4000ff7e03f */
[----:B------:R-:W-:-:S02]  /*0110*/  UIADD3.X UR7, URZ, UR5, URZ, UP0, !UPT ;  /* 0x000000053f077290 */ /* 0x000fc400087fe43f */
[----:B------:R-:W-:Y:S02]  /*0120*/  UIADD3.X UR9, URZ, UR5, URZ, UP1, !UPT ;  /* 0x000000053f097290 */ /* 0x000fe40008ffe43f */
[----:B------:R-:W-:Y:S02]  /*0130*/  UIADD3.X UR11, URZ, UR5, URZ, UP2, !UPT ;  /* 0x000000053f0b7290 */ /* 0x000fe400097fe43f */
[----:B------:R-:W-:-:S03]  /*0140*/  UIADD3.X UR5, URZ, UR5, URZ, UP3, !UPT ;  /* 0x000000053f057290 */ /* 0x000fc60009ffe43f */
[----:B------:R1:W-:Y:S02]  /*0150*/  UTMACCTL.PF [UR6] ;  /* 0x00000000060079b9 */ /* 0x0003e40008040000 */
[----:B------:R1:W-:Y:S02]  /*0160*/  UTMACCTL.PF [UR8] ;  /* 0x00000000080079b9 */ /* 0x0003e40008040000 */
[----:B------:R1:W-:Y:S02]  /*0170*/  UTMACCTL.PF [UR10] ;  /* 0x000000000a0079b9 */ /* 0x0003e40008040000 */
[----:B------:R1:W-:Y:S02]  /*0180*/  UTMACCTL.PF [UR4] ;  /* 0x00000000040079b9 */ /* 0x0003e40008040000 */
[----:B-1----:R-:W-:Y:S01]  /*0190*/  NOP ;  /* 0x0000000000007918 */ /* 0x002fe20000000000 */
.L_x_1:
[----:B------:R-:W-:Y:S05]  /*01a0*/  BSYNC B0 ;  /* 0x0000000000007941 */ /* 0x000fea0003800000 */
.L_x_0:
[----:B------:R-:W-:Y:S01]  /*01b0*/  ULDC.64 UR4, c[0x0][0x590] ;  /* 0x0001640000047ab9 */ /* 0x000fe20000000a00 */
[----:B------:R-:W-:Y:S01]  /*01c0*/  LEA.HI R6, R6, R3, RZ, 0x2 ;  /* 0x0000000306067211 */ /* 0x000fe200078f10ff */
[----:B------:R-:W-:Y:S01]  /*01d0*/  ULDC.64 UR54, c[0x0][0x208] ;  /* 0x0000820000367ab9 */ /* 0x000fe20000000a00 */
[----:B------:R-:W-:Y:S01]  /*01e0*/  ISETP.NE.U32.AND P1, PT, RZ, UR4, PT ;  /* 0x00000004ff007c0c */ /* 0x000fe2000bf25070 */
[----:B------:R-:W-:Y:S01]  /*01f0*/  IMAD.MOV.U32 R8, RZ, RZ, R4 ;  /* 0x000000ffff087224 */ /* 0x000fe200078e0004 */
[----:B------:R-:W-:Y:S01]  /*0200*/  LOP3.LUT R6, R6, 0xfffffffc, RZ, 0xc0, !PT ;  /* 0xfffffffc06067812 */ /* 0x000fe200078ec0ff */
[----:B------:R-:W-:Y:S01]  /*0210*/  IMAD.MOV.U32 R9, RZ, RZ, R5 ;  /* 0x000000ffff097224 */ /* 0x000fe200078e0005 */
[----:B------:R-:W-:Y:S02]  /*0220*/  ISETP.NE.AND.EX P2, PT, RZ, UR5, PT, P1 ;  /* 0x00000005ff007c0c */ /* 0x000fe4000bf45310 */
[----:B------:R-:W-:Y:S01]  /*0230*/  PRMT R10, RZ, 0x7610, R10 ;  /* 0x00007610ff0a7816 */ /* 0x000fe2000000000a */
[----:B------:R-:W-:-:S10]  /*0240*/  IMAD.IADD R3, R3, 0x1, -R6 ;  /* 0x0000000103037824 */ /* 0x000fd400078e0a06 */
[----:B------:R-:W-:Y:S05]  /*0250*/  @P2 BRA `(.L_x_2) ;  /* 0x0000000000302947 */ /* 0x000fea0003800000 */
[----:B------:R-:W-:Y:S02]  /*0260*/  ULDC.64 UR6, c[0x0][0x588] ;  /* 0x0001620000067ab9 */ /* 0x000fe40000000a00 */
[----:B------:R-:W-:-:S04]  /*0270*/  ISETP.NE.U32.AND P0, PT, RZ, UR6, PT ;  /* 0x00000006ff007c0c */ /* 0x000fc8000bf05070 */
[----:B------:R-:W-:-:S13]  /*0280*/  ISETP.NE.AND.EX P0, PT, RZ, UR7, PT, P0 ;  /* 0x00000007ff007c0c */ /* 0x000fda000bf05300 */
[----:B------:R-:W-:Y:S05]  /*0290*/  @!P0 BRA `(.L_x_3) ;  /* 0x0000000000108947 */ /* 0x000fea0003800000 */
[----:B------:R-:W2:Y:S01]  /*02a0*/  LDG.E R6, desc[UR54][R8.64] ;  /* 0x0000003608067981 */ /* 0x000ea2000c1e1900 */
[----:B------:R-:W-:Y:S01]  /*02b0*/  IMAD.MOV.U32 R10, RZ, RZ, 0x1 ;  /* 0x00000001ff0a7424 */ /* 0x000fe200078e00ff */
[----:B--2---:R-:W-:Y:S01]  /*02c0*/  FSETP.NEU.AND P3, PT, R6, RZ, PT ;  /* 0x000000ff0600720b */ /* 0x004fe20003f6d000 */
[----:B------:R-:W-:-:S12]  /*02d0*/  BRA `(.L_x_2) ;  /* 0x0000000000107947 */ /* 0x000fd80003800000 */
.L_x_3:
[----:B------:R-:W-:Y:S01]  /*02e0*/  ULDC UR6, c[0x0][0x580] ;  /* 0x0001600000067ab9 */ /* 0x000fe20000000800 */
[----:B------:R-:W-:Y:S01]  /*02f0*/  IMAD.MOV.U32 R10, RZ, RZ, 0x1 ;  /* 0x00000001ff0a7424 */ /* 0x000fe200078e00ff */
[----:B------:R-:W-:Y:S02]  /*0300*/  FSETP.NEU.AND P3, PT, RZ, UR6, PT ;  /* 0x00000006ff007c0b */ /* 0x000fe4000bf6d000 */
[----:B------:R-:W-:-:S11]  /*0310*/  CS2R R8, SRZ ;  /* 0x0000000000087805 */ /* 0x000fd6000001ff00 */
.L_x_2:
[----:B------:R-:W-:Y:S01]  /*0320*/  ISETP.NE.U32.AND P0, PT, R8, RZ, PT ;  /* 0x000000ff0800720c */ /* 0x000fe20003f05070 */
[----:B------:R-:W-:Y:S01]  /*0330*/  IMAD.MOV.U32 R6, RZ, RZ, 0x1 ;  /* 0x00000001ff067424 */ /* 0x000fe200078e00ff */
[----:B------:R-:W-:Y:S02]  /*0340*/  ISETP.NE.AND.EX P1, PT, RZ, UR5, PT, P1 ;  /* 0x00000005ff007c0c */ /* 0x000fe4000bf25310 */
[----:B------:R-:W-:-:S13]  /*0350*/  ISETP.NE.AND.EX P0, PT, R9, RZ, PT, P0 ;  /* 0x000000ff0900720c */ /* 0x000fda0003f05300 */
[----:B------:R-:W-:Y:S05]  /*0360*/  @P0 BRA P1, `(.L_x_4) ;  /* 0x0000000000300947 */ /* 0x000fea0000800000 */
[----:B------:R-:W-:Y:S02]  /*0370*/  ISETP.NE.U32.AND P1, PT, RZ, UR4, PT ;  /* 0x00000004ff007c0c */ /* 0x000fe4000bf25070 */
[----:B------:R-:W-:Y:S02]  /*0380*/  ISETP.NE.U32.AND P0, PT, R8, RZ, PT ;  /* 0x000000ff0800720c */ /* 0x000fe40003f05070 */
[----:B------:R-:W-:Y:S02]  /*0390*/  ISETP.NE.AND.EX P1, PT, RZ, UR5, PT, P1 ;  /* 0x00000005ff007c0c */ /* 0x000fe4000bf25310 */
[----:B------:R-:W-:Y:S02]  /*03a0*/  PRMT R6, R10, 0x9910, RZ ;  /* 0x000099100a067816 */ /* 0x000fe400000000ff */
[----:B------:R-:W-:Y:S02]  /*03b0*/  ISETP.NE.AND.EX P0, PT, R9, RZ, PT, P0 ;  /* 0x000000ff0900720c */ /* 0x000fe40003f05300 */
[----:B------:R-:W-:-:S02]  /*03c0*/  ISETP.NE.AND P4, PT, R6, RZ, PT ;  /* 0x000000ff0600720c */ /* 0x000fc40003f85270 */
[----:B------:R-:W-:Y:S02]  /*03d0*/  SEL R9, RZ, 0xffffffff, P3 ;  /* 0xffffffffff097807 */ /* 0x000fe40001800000 */
[----:B------:R-:W-:-:S04]  /*03e0*/  SEL R6, RZ, 0xffffffff, P0 ;  /* 0xffffffffff067807 */ /* 0x000fc80000000000 */
[----:B------:R-:W-:-:S04]  /*03f0*/  @P1 SEL R9, R6, R9, !P4 ;  /* 0x0000000906091207 */ /* 0x000fc80006000000 */
[----:B------:R-:W-:-:S04]  /*0400*/  LOP3.LUT R9, R9, 0x1, RZ, 0xc0, !PT ;  /* 0x0000000109097812 */ /* 0x000fc800078ec0ff */
[----:B------:R-:W-:-:S04]  /*0410*/  ISETP.NE.U32.AND P0, PT, R9, 0x1, PT ;  /* 0x000000010900780c */ /* 0x000fc80003f05070 */
[----:B------:R-:W-:-:S09]  /*0420*/  SEL R6, RZ, 0x1, !P0 ;  /* 0x00000001ff067807 */ /* 0x000fd20004000000 */
.L_x_4:
[----:B------:R-:W1:Y:S02]  /*0430*/  SHFL.IDX PT, R9, R2, RZ, 0x1f ;  /* 0x00001fff02097589 */ /* 0x000e6400000e0000 */
[----:B-1----:R-:W-:-:S13]  /*0440*/  ISETP.NE.AND P0, PT, R9, RZ, PT ;  /* 0x000000ff0900720c */ /* 0x002fda0003f05270 */
[----:B------:R-:W-:Y:S05]  /*0450*/  @P0 BRA `(.L_x_5) ;  /* 0x0000000000680947 */ /* 0x000fea0003800000 */
[----:B------:R-:W1:Y:S01]  /*0460*/  S2UR UR8, SR_CgaCtaId ;  /* 0x00000000000879c3 */ /* 0x000e620000008800 */
[----:B------:R-:W-:Y:S01]  /*0470*/  UMOV UR4, 0x400 ;  /* 0x0000040000047882 */ /* 0x000fe20000000000 */
[----:B------:R-:W-:Y:S01]  /*0480*/  UMOV UR5, 0x1 ;  /* 0x0000000100057882 */ /* 0x000fe20000000000 */
[----:B------:R-:W-:Y:S01]  /*0490*/  UMOV UR6, 0x4 ;  /* 0x0000000400067882 */ /* 0x000fe20000000000 */
[----:B------:R-:W-:Y:S01]  /*04a0*/  ELECT P0, URZ, PT ;  /* 0x00000000003f782f */ /* 0x000fe20003800000 */
[----:B------:R-:W-:-:S04]  /*04b0*/  UIADD3 UR6, -UR6, 0x100000, URZ ;  /* 0x0010000006067890 */ /* 0x000fc8000fffe13f */
[----:B------:R-:W-:Y:S02]  /*04c0*/  USHF.L.U32 UR7, UR6, 0xb, URZ ;  /* 0x0000000b06077899 */ /* 0x000fe4000800063f */
[----:B------:R-:W-:Y:S02]  /*04d0*/  USHF.L.U32 UR6, UR6, 0x1, URZ ;  /* 0x0000000106067899 */ /* 0x000fe4000800063f */
[----:B-1----:R-:W-:Y:S02]  /*04e0*/  ULEA UR8, UR8, UR4, 0x18 ;  /* 0x0000000408087291 */ /* 0x002fe4000f8ec03f */
[----:B------:R-:W-:-:S04]  /*04f0*/  UIADD3 UR4, -UR5, 0x100000, URZ ;  /* 0x0010000005047890 */ /* 0x000fc8000fffe13f */
[----:B------:R-:W-:Y:S02]  /*0500*/  USHF.L.U32 UR5, UR4, 0xb, URZ ;  /* 0x0000000b04057899 */ /* 0x000fe4000800063f */
[----:B------:R-:W-:Y:S01]  /*0510*/  USHF.L.U32 UR4, UR4, 0x1, URZ ;  /* 0x0000000104047899 */ /* 0x000fe2000800063f */
[----:B------:R-:W1:Y:S11]  /*0520*/  FENCE.VIEW.ASYNC.S ;  /* 0x00000000000073c6 */ /* 0x000e760000000000 */
[----:B-1----:R1:W2:Y:S01]  /*0530*/  SYNCS.EXCH.64 URZ, [UR8], UR4 ;  /* 0x00000004083f75b2 */ /* 0x0022a20008000100 */
[----:B------:R1:W3:Y:S01]  /*0540*/  SYNCS.EXCH.64 URZ, [UR8+0x30], UR6 ;  /* 0x00003006083f75b2 */ /* 0x0002e20008000100 */
[----:B------:R1:W4:Y:S01]  /*0550*/  SYNCS.EXCH.64 URZ, [UR8+0x8], UR4 ;  /* 0x00000804083f75b2 */ /* 0x0003220008000100 */
[----:B------:R1:W1:Y:S01]  /*0560*/  SYNCS.EXCH.64 URZ, [UR8+0x38], UR6 ;  /* 0x00003806083f75b2 */ /* 0x0002620008000100 */
        /* <DEDUP_REMOVED lines=8> */
[----:B------:R-:W-:Y:S01]  /*05f0*/  NOP ;  /* 0x0000000000007918 */ /* 0x000fe20000000000 */
.L_x_5:
[----:B------:R-:W5:Y:S01]  /*0600*/  SHFL.IDX PT, R8, R2, RZ, 0x1f ;  /* 0x00001fff02087589 */ /* 0x000f6200000e0000 */
[----:B------:R-:W-:Y:S01]  /*0610*/  NOP ;  /* 0x0000000000007918 */ /* 0x000fe20000000000 */
[----:B-----5:R-:W-:-:S13]  /*0620*/  ISETP.NE.AND P0, PT, R8, RZ, PT ;  /* 0x000000ff0800720c */ /* 0x020fda0003f05270 */
[----:B------:R-:W-:Y:S05]  /*0630*/  @P0 BRA `(.L_x_6) ;  /* 0x0000000000580947 */ /* 0x000fea0003800000 */
[----:B-1----:R-:W1:Y:S01]  /*0640*/  S2UR UR5, SR_CgaCtaId ;  /* 0x00000000000579c3 */ /* 0x002e620000008800 */
[----:B------:R-:W-:Y:S01]  /*0650*/  UMOV UR4, 0x400 ;  /* 0x0000040000047882 */ /* 0x000fe20000000000 */
[----:B------:R-:W-:Y:S01]  /*0660*/  UMOV UR6, 0x20 ;  /* 0x0000002000067882 */ /* 0x000fe20000000000 */
[----:B------:R-:W-:Y:S01]  /*0670*/  UMOV UR7, 0x100 ;  /* 0x0000010000077882 */ /* 0x000fe20000000000 */
[----:B------:R-:W-:Y:S01]  /*0680*/  ELECT P0, URZ, PT ;  /* 0x00000000003f782f */ /* 0x000fe20003800000 */
[----:B-1----:R-:W-:Y:S02]  /*0690*/  ULEA UR8, UR5, UR4, 0x18 ;  /* 0x0000000405087291 */ /* 0x002fe4000f8ec03f */
[----:B------:R-:W-:-:S04]  /*06a0*/  UIADD3 UR4, -UR6, 0x100000, URZ ;  /* 0x0010000006047890 */ /* 0x000fc8000fffe13f */
[----:B------:R-:W-:Y:S02]  /*06b0*/  USHF.L.U32 UR5, UR4, 0xb, URZ ;  /* 0x0000000b04057899 */ /* 0x000fe4000800063f */
[----:B------:R-:W-:Y:S02]  /*06c0*/  USHF.L.U32 UR4, UR4, 0x1, URZ ;  /* 0x0000000104047899 */ /* 0x000fe4000800063f */
[----:B------:R-:W-:-:S04]  /*06d0*/  UIADD3 UR6, -UR7, 0x100000, URZ ;  /* 0x0010000007067890 */ /* 0x000fc8000fffe13f */
[----:B------:R-:W-:Y:S02]  /*06e0*/  USHF.L.U32 UR7, UR6, 0xb, URZ ;  /* 0x0000000b06077899 */ /* 0x000fe4000800063f */
[----:B------:R-:W-:Y:S01]  /*06f0*/  USHF.L.U32 UR6, UR6, 0x1, URZ ;  /* 0x0000000106067899 */ /* 0x000fe2000800063f */
[----:B------:R-:W1:Y:S03]  /*0700*/  FENCE.VIEW.ASYNC.S ;  /* 0x00000000000073c6 */ /* 0x000e660000000000 */
[----:B-1----:R1:W1:Y:S08]  /*0710*/  SYNCS.EXCH.64 URZ, [UR8+0x60], UR4 ;  /* 0x00006004083f75b2 */ /* 0x0022700008000100 */
        /* <DEDUP_REMOVED lines=8> */
.L_x_6:
[----:B------:R-:W-:Y:S01]  /*07a0*/  SHF.R.S32.HI R11, RZ, 0x1f, R0 ;  /* 0x0000001fff0b7819 */ /* 0x000fe20000011400 */
[----:B------:R-:W5:Y:S01]  /*07b0*/  SHFL.IDX PT, R2, R2, RZ, 0x1f ;  /* 0x00001fff02027589 */ /* 0x000f6200000e0000 */
[----:B-1----:R-:W1:Y:S01]  /*07c0*/  S2UR UR8, SR_CTAID.X ;  /* 0x00000000000879c3 */ /* 0x002e620000002500 */
[----:B------:R-:W-:Y:S02]  /*07d0*/  ELECT P0, URZ, PT ;  /* 0x00000000003f782f */ /* 0x000fe40003800000 */
[----:B------:R-:W-:Y:S01]  /*07e0*/  LEA.HI R11, R11, R0, RZ, 0x7 ;  /* 0x000000000b0b7211 */ /* 0x000fe200078f38ff */
[----:B------:R-:W2:Y:S01]  /*07f0*/  S2R R8, SR_CTAID.Y ;  /* 0x0000000000087919 */ /* 0x000ea20000002600 */
[----:B------:R-:W-:Y:S01]  /*0800*/  SHF.R.S32.HI R10, RZ, 0x1f, R9 ;  /* 0x0000001fff0a7819 */ /* 0x000fe20000011409 */
[----:B------:R-:W-:Y:S01]  /*0810*/  ULDC UR4, c[0x0][0x150] ;  /* 0x0000540000047ab9 */ /* 0x000fe20000000800 */
[----:B------:R-:W-:Y:S01]  /*0820*/  LOP3.LUT R11, R11, 0xffffff80, RZ, 0xc0, !PT ;  /* 0xffffff800b0b7812 */ /* 0x000fe200078ec0ff */
[----:B------:R-:W-:Y:S01]  /*0830*/  IMAD.MOV.U32 R89, RZ, RZ, 0x1 ;  /* 0x00000001ff597424 */ /* 0x000fe200078e00ff */
[----:B------:R-:W-:Y:S01]  /*0840*/  LEA.HI R10, R10, R9, RZ, 0x2 ;  /* 0x000000090a0a7211 */ /* 0x000fe200078f10ff */
[----:B------:R-:W3:Y:S01]  /*0850*/  LDC R14, c[0x0][0x144] ;  /* 0x00005100ff0e7b82 */ /* 0x000ee20000000800 */
[----:B------:R-:W-:Y:S01]  /*0860*/  ISETP.NE.AND P4, PT, R3, RZ, PT ;  /* 0x000000ff0300720c */ /* 0x000fe20003f85270 */
[----:B------:R-:W-:Y:S01]  /*0870*/  IMAD.IADD R12, R0, 0x1, -R11 ;  /* 0x00000001000c7824 */ /* 0x000fe200078e0a0b */
[----:B------:R-:W-:Y:S01]  /*0880*/  LOP3.LUT R10, R10, 0x3ffffffc, RZ, 0xc0, !PT ;  /* 0x3ffffffc0a0a7812 */ /* 0x000fe200078ec0ff */
[----:B------:R-:W-:Y:S01]  /*0890*/  NOP ;  /* 0x0000000000007918 */ /* 0x000fe20000000000 */
[----:B------:R-:W-:Y:S01]  /*08a0*/  ISETP.NE.AND P5, PT, R7, RZ, PT ;  /* 0x000000ff0700720c */ /* 0x000fe20003fa5270 */
[----:B------:R-:W-:Y:S01]  /*08b0*/  UMOV UR37, 0x1 ;  /* 0x0000000100257882 */ /* 0x000fe20000000000 */
[----:B------:R-:W-:Y:S01]  /*08c0*/  SHF.R.S32.HI R11, RZ, 0x1f, R12 ;  /* 0x0000001fff0b7819 */ /* 0x000fe2000001140c */
[----:B------:R-:W-:-:S03]  /*08d0*/  IMAD.IADD R10, R9, 0x1, -R10 ;  /* 0x00000001090a7824 */ /* 0x000fc600078e0a0a */
[----:B------:R-:W-:Y:S02]  /*08e0*/  LEA.HI R11, R11, R12, RZ, 0x3 ;  /* 0x0000000c0b0b7211 */ /* 0x000fe400078f18ff */
[----:B-----5:R-:W-:Y:S02]  /*08f0*/  ISETP.NE.OR P0, PT, R2, RZ, !P0 ;  /* 0x000000ff0200720c */ /* 0x020fe40004705670 */
[----:B-1----:R-:W-:Y:S02]  /*0900*/  I2FP.F32.U32 R13, UR8 ;  /* 0x00000008000d7c45 */ /* 0x002fe40008201000 */
[--C-:B------:R-:W-:Y:S02]  /*0910*/  SHF.R.S32.HI R2, RZ, 0x3, R11.reuse ;  /* 0x00000003ff027819 */ /* 0x100fe4000001140b */
[----:B------:R-:W-:Y:S01]  /*0920*/  SHF.R.S32.HI R11, RZ, 0x1f, R11 ;  /* 0x0000001fff0b7819 */ /* 0x000fe2000001140b */
[----:B------:R-:W-:Y:S01]  /*0930*/  FMUL R13, R13, UR4 ;  /* 0x000000040d0d7c20 */ /* 0x000fe20008400000 */
[----:B------:R-:W-:-:S02]  /*0940*/  ULDC UR4, c[0x0][0x154] ;  /* 0x0000550000047ab9 */ /* 0x000fc40000000800 */
[----:B------:R-:W-:-:S03]  /*0950*/  LEA.HI R11, R11, R2, RZ, 0x2 ;  /* 0x000000020b0b7211 */ /* 0x000fc600078f10ff */
[----:B------:R-:W1:Y:S01]  /*0960*/  F2I.U32.TRUNC.NTZ R13, R13 ;  /* 0x0000000d000d7305 */ /* 0x000e62000020f000 */
[----:B------:R-:W-:Y:S01]  /*0970*/  LOP3.LUT R11, R11, 0xfffffffc, RZ, 0xc0, !PT ;  /* 0xfffffffc0b0b7812 */ /* 0x000fe200078ec0ff */
[----:B------:R-:W-:Y:S01]  /*0980*/  VOTEU.ALL UP0, P0 ;  /* 0x00000000003f7886 */ /* 0x000fe20000000000 */
[----:B------:R-:W-:-:S03]  /*0990*/  VOTEU.ALL UP1, P0 ;  /* 0x00000000003f7886 */ /* 0x000fc60000020000 */
[----:B------:R-:W-:Y:S01]  /*09a0*/  IMAD.IADD R11, R2, 0x1, -R11 ;  /* 0x00000001020b7824 */ /* 0x000fe200078e0a0b */
[----:B------:R-:W5:Y:S01]  /*09b0*/  @!UP0 S2UR UR7, SR_CgaCtaId ;  /* 0x00000000000789c3 */ /* 0x000f620000008800 */
[----:B------:R-:W-:-:S03]  /*09c0*/  @!UP0 UMOV UR6, 0x400 ;  /* 0x0000040000068882 */ /* 0x000fc60000000000 */
[----:B------:R-:W-:Y:S02]  /*09d0*/  LEA R88, R10, R11, 0x2 ;  /* 0x0000000b0a587211 */ /* 0x000fe400078e10ff */
[----:B--2---:R-:W-:Y:S02]  /*09e0*/  I2FP.F32.U32 R10, R8 ;  /* 0x00000008000a7245 */ /* 0x004fe40000201000 */
[----:B------:R-:W-:Y:S01]  /*09f0*/  LEA.HI R2, R88, R88, RZ, 0x1 ;  /* 0x0000005858027211 */ /* 0x000fe200078f08ff */
[----:B-1----:R-:W-:Y:S01]  /*0a00*/  IMAD.MOV R17, RZ, RZ, -R13 ;  /* 0x000000ffff117224 */ /* 0x002fe200078e0a0d */
[----:B------:R-:W1:Y:S01]  /*0a10*/  LDC R11, c[0x0][0x148] ;  /* 0x00005200ff0b7b82 */ /* 0x000e620000000800 */
[----:B------:R-:W-:Y:S01]  /*0a20*/  FMUL R15, R10, UR4 ;  /* 0x000000040a0f7c20 */ /* 0x000fe20008400000 */
[----:B------:R-:W-:Y:S01]  /*0a30*/  LOP3.LUT R13, R2, 0xfffffffe, RZ, 0xc0, !PT ;  /* 0xfffffffe020d7812 */ /* 0x000fe200078ec0ff */
[----:B---3--:R-:W-:Y:S01]  /*0a40*/  IMAD R10, R14, R17, UR8 ;  /* 0x000000080e0a7e24 */ /* 0x008fe2000f8e0211 */
[----:B------:R-:W-:-:S02]  /*0a50*/  UMOV UR4, 0x20 ;  /* 0x0000002000047882 */ /* 0x000fc40000000000 */
[----:B------:R-:W-:-:S04]  /*0a60*/  @!UP0 UIADD3 UR4, -UR4, 0x100000, URZ ;  /* 0x0010000004048890 */ /* 0x000fc8000fffe13f */
[----:B------:R-:W-:Y:S02]  /*0a70*/  @!UP0 USHF.L.U32 UR5, UR4, 0xb, URZ ;  /* 0x0000000b04058899 */ /* 0x000fe4000800063f */
[----:B------:R-:W-:Y:S01]  /*0a80*/  @!UP0 USHF.L.U32 UR4, UR4, 0x1, URZ ;  /* 0x0000000104048899 */ /* 0x000fe2000800063f */
[C---:B------:R-:W-:Y:S01]  /*0a90*/  IMAD.IADD R13, R88.reuse, 0x1, -R13 ;  /* 0x00000001580d7824 */ /* 0x040fe200078e0a0d */
[----:B------:R-:W2:Y:S01]  /*0aa0*/  F2I.U32.TRUNC.NTZ R15, R15 ;  /* 0x0000000f000f7305 */ /* 0x000ea2000020f000 */
[----:B------:R-:W3:Y:S03]  /*0ab0*/  LDC R14, c[0x0][0x140] ;  /* 0x00005000ff0e7b82 */ /* 0x000ee60000000800 */
[----:B------:R-:W-:Y:S01]  /*0ac0*/  ISETP.NE.AND P1, PT, R13, R10, PT ;  /* 0x0000000a0d00720c */ /* 0x000fe20003f25270 */
[----:B------:R-:W-:Y:S01]  /*0ad0*/  IMAD.SHL.U32 R13, R88, 0x4, RZ ;  /* 0x00000004580d7824 */ /* 0x000fe200078e00ff */
[----:B-----5:R-:W-:Y:S01]  /*0ae0*/  @!UP0 ULEA UR6, UR7, UR6, 0x18 ;  /* 0x0000000607068291 */ /* 0x020fe2000f8ec03f */
[----:B------:R-:W-:Y:S01]  /*0af0*/  VOTEU.ALL UP0, P0 ;  /* 0x00000000003f7886 */ /* 0x000fe20000000000 */
[----:B------:R-:W-:-:S02]  /*0b00*/  LOP3.LUT P0, RZ, R12, 0x7, RZ, 0xc0, !PT ;  /* 0x000000070cff7812 */ /* 0x000fc4000780c0ff */
[----:B------:R-:W-:Y:S01]  /*0b10*/  LOP3.LUT R88, R88, 0xc, R13, 0x78, !PT ;  /* 0x0000000c58587812 */ /* 0x000fe200078e780d */
[----:B--2---:R-:W-:-:S03]  /*0b20*/  IMAD.MOV R24, RZ, RZ, -R15 ;  /* 0x000000ffff187224 */ /* 0x004fc600078e0a0f */
[----:B------:R-:W-:-:S03]  /*0b30*/  ISETP.LT.U32.AND P0, PT, R88, 0x2, !P0 ;  /* 0x000000025800780c */ /* 0x000fc60004701070 */
[----:B------:R-:W-:Y:S01]  /*0b40*/  @P1 LEA.HI R2, R88, R88, RZ, 0x1 ;  /* 0x0000005858021211 */ /* 0x000fe200078f08ff */
[----:B-1----:R-:W-:Y:S01]  /*0b50*/  IMAD R13, R11, R24, R8 ;  /* 0x000000180b0d7224 */ /* 0x002fe200078e0208 */
[----:B------:R-:W1:Y:S02]  /*0b60*/  FENCE.VIEW.ASYNC.S ;  /* 0x00000000000073c6 */ /* 0x000e640000000000 */
[----:B-1----:R1:W2:Y:S01]  /*0b70*/  @!UP0 SYNCS.EXCH.64 URZ, [UR6+0xa0], UR4 ;  /* 0x0000a004063f85b2 */ /* 0x0022a20008000100 */
[----:B------:R-:W-:Y:S02]  /*0b80*/  @P1 SHF.R.S32.HI R2, RZ, 0x1, R2 ;  /* 0x00000001ff021819 */ /* 0x000fe40000011402 */
[----:B---3--:R-:W-:Y:S01]  /*0b90*/  ISETP.EQ.U32.AND P3, PT, R14, 0x1, PT ;  /* 0x000000010e00780c */ /* 0x008fe20003f62070 */
[----:B------:R-:W-:Y:S01]  /*0ba0*/  VIADD R14, R7, 0xffffffff ;  /* 0xffffffff070e7836 */ /* 0x000fe20000000000 */
[----:B------:R-:W-:Y:S02]  /*0bb0*/  @P1 ISETP.NE.AND P6, PT, R2, R13, PT ;  /* 0x0000000d0200120c */ /* 0x000fe40003fc5270 */
[----:B------:R-:W-:-:S02]  /*0bc0*/  SEL R2, RZ, 0x1, !P0 ;  /* 0x00000001ff027807 */ /* 0x000fc40004000000 */
[----:B------:R-:W-:Y:S02]  /*0bd0*/  @P1 SEL R89, RZ, 0x1, P6 ;  /* 0x00000001ff591807 */ /* 0x000fe40003000000 */
[C---:B------:R-:W-:Y:S02]  /*0be0*/  ISETP.EQ.OR P1, PT, R3.reuse, 0x3, !P4 ;  /* 0x000000030300780c */ /* 0x040fe40006722670 */
[----:B------:R-:W-:Y:S01]  /*0bf0*/  ISETP.EQ.AND P6, PT, R3, 0x2, !P5 ;  /* 0x000000020300780c */ /* 0x000fe20006fc2270 */
[----:B------:R1:W3:Y:S01]  /*0c00*/  @!UP1 SYNCS.EXCH.64 URZ, [UR6+0xa8], UR4 ;  /* 0x0000a804063f95b2 */ /* 0x0002e20008000100 */
[----:B------:R-:W-:Y:S01]  /*0c10*/  ISETP.EQ.AND P1, PT, R7, RZ, P1 ;  /* 0x000000ff0700720c */ /* 0x000fe20000f22270 */
[----:B------:R-:W-:Y:S01]  /*0c20*/  NOP ;  /* 0x0000000000007918 */ /* 0x000fe20000000000 */
[----:B------:R-:W-:Y:S02]  /*0c30*/  ISETP.GE.U32.AND P0, PT, R14, 0x2, PT ;  /* 0x000000020e00780c */ /* 0x000fe40003f06070 */
[----:B------:R-:W-:-:S02]  /*0c40*/  SEL R18, RZ, 0x1, !P6 ;  /* 0x00000001ff127807 */ /* 0x000fc40007000000 */
[----:B------:R-:W-:Y:S02]  /*0c50*/  SEL R19, RZ, 0x1, !P1 ;  /* 0x00000001ff137807 */ /* 0x000fe40004800000 */
[----:B------:R-:W-:Y:S02]  /*0c60*/  LOP3.LUT R89, R89, R2, RZ, 0xc0, !PT ;  /* 0x0000000259597212 */ /* 0x000fe400078ec0ff */
[----:B------:R-:W-:Y:S02]  /*0c70*/  SEL R18, R18, 0x2, P0 ;  /* 0x0000000212127807 */ /* 0x000fe40000000000 */
[----:B------:R-:W-:Y:S01]  /*0c80*/  SEL R19, R19, 0x2, P0 ;  /* 0x0000000213137807 */ /* 0x000fe20000000000 */
[----:B-12---:R-:W-:Y:S06]  /*0c90*/  @!P3 BRA `(.L_x_7) ;  /* 0x000000000008b947 */ /* 0x006fec0003800000 */
[----:B---34-:R-:W-:Y:S01]  /*0ca0*/  UCGABAR_ARV ;  /* 0x00000000000079c7 */ /* 0x018fe20008000000 */
[----:B------:R-:W-:Y:S05]  /*0cb0*/  BRA `(.L_x_8) ;  /* 0x0000000000047947 */ /* 0x000fea0003800000 */
.L_x_7:
[----:B---34-:R-:W-:Y:S01]  /*0cc0*/  NOP ;  /* 0x0000000000007918 */ /* 0x018fe20000000000 */
.L_x_8:
[----:B------:R-:W1:Y:S01]  /*0cd0*/  LDC R2, c[0x0][0x904] ;  /* 0x00024100ff027b82 */ /* 0x000e620000000800 */
[----:B------:R-:W-:Y:S02]  /*0ce0*/  IMAD.U32 R12, RZ, RZ, UR8 ;  /* 0x00000008ff0c7e24 */ /* 0x000fe4000f8e00ff */
[----:B------:R-:W-:Y:S01]  /*0cf0*/  IMAD.MOV.U32 R13, RZ, RZ, RZ ;  /* 0x000000ffff0d7224 */ /* 0x000fe200078e00ff */
[----:B-1----:R-:W-:-:S04]  /*0d00*/  ISETP.NE.AND P1, PT, R2, 0x1, PT ;  /* 0x000000010200780c */ /* 0x002fc80003f25270 */
[----:B------:R-:W-:-:S09]  /*0d10*/  P2R R7, PR, RZ, 0x2 ;  /* 0x00000002ff077803 */ /* 0x000fd20000000000 */
[----:B------:R-:W1:Y:S01]  /*0d20*/  @P1 LDC R17, c[0x0][0x10] ;  /* 0x00000400ff111b82 */ /* 0x000e620000000800 */
[----:B------:R-:W-:Y:S01]  /*0d30*/  @P1 IMAD.MOV.U32 R9, RZ, RZ, RZ ;  /* 0x000000ffff091224 */ /* 0x000fe200078e00ff */
[----:B------:R-:W-:-:S06]  /*0d40*/  @P1 MOV R15, RZ ;  /* 0x000000ff000f1202 */ /* 0x000fcc0000000f00 */
[----:B------:R-:W2:Y:S01]  /*0d50*/  @!P1 LDC R7, c[0x0][0xc] ;  /* 0x00000300ff079b82 */ /* 0x000ea20000000800 */
[----:B------:R-:W-:Y:S01]  /*0d60*/  ULDC UR4, c[0x0][0xc] ;  /* 0x0000030000047ab9 */ /* 0x000fe20000000800 */
[----:B------:R-:W-:Y:S01]  /*0d70*/  ULDC UR5, c[0x0][0x10] ;  /* 0x0000040000057ab9 */ /* 0x000fe20000000800 */
[----:B------:R-:W-:Y:S01]  /*0d80*/  ULDC UR6, c[0x0][0x14] ;  /* 0x0000050000067ab9 */ /* 0x000fe20000000800 */
[----:B------:R-:W-:-:S04]  /*0d90*/  UIMAD.WIDE.U32 UR4, UR4, UR5, URZ ;  /* 0x00000005040472a5 */ /* 0x000fc8000f8e003f */
[----:B------:R-:W-:Y:S02]  /*0da0*/  UIMAD.WIDE.U32 UR52, UR4, UR6, URZ ;  /* 0x00000006043472a5 */ /* 0x000fe4000f8e003f */
[----:B------:R-:W-:-:S04]  /*0db0*/  UIMAD UR38, UR5, UR6, URZ ;  /* 0x00000006052672a4 */ /* 0x000fc8000f8e023f */
[----:B------:R-:W-:Y:S01]  /*0dc0*/  UIADD3 UR38, UR53, UR38, URZ ;  /* 0x0000002635267290 */ /* 0x000fe2000fffe03f */
[----:B-1----:R-:W-:-:S04]  /*0dd0*/  @P1 IMAD.WIDE.U32 R16, R17, UR8, R8 ;  /* 0x0000000811101c25 */ /* 0x002fc8000f8e0008 */
[----:B------:R-:W-:Y:S02]  /*0de0*/  @P1 IMAD.IADD R17, R17, 0x1, R15 ;  /* 0x0000000111111824 */ /* 0x000fe400078e020f */
[----:B--2---:R-:W-:-:S04]  /*0df0*/  @!P1 IMAD.WIDE.U32 R12, R8, R7, R12 ;  /* 0x00000007080c9225 */ /* 0x004fc800078e000c */
[----:B------:R-:W-:Y:S02]  /*0e00*/  @!P1 IMAD.MOV.U32 R16, RZ, RZ, R12 ;  /* 0x000000ffff109224 */ /* 0x000fe400078e000c */
[----:B------:R-:W-:Y:S01]  /*0e10*/  @!P1 IMAD.MOV.U32 R17, RZ, RZ, R13 ;  /* 0x000000ffff119224 */ /* 0x000fe200078e000d */
[----:B------:R-:W-:Y:S06]  /*0e20*/  @!P3 BRA `(.L_x_9) ;  /* 0x00000000000cb947 */ /* 0x000fec0003800000 */
[----:B------:R-:W-:Y:S01]  /*0e30*/  UCGABAR_WAIT ;  /* 0x0000000000007dc7 */ /* 0x000fe20008000000 */
[----:B------:R-:W-:Y:S01]  /*0e40*/  CCTL.IVALL ;  /* 0x00000000ff00798f */ /* 0x000fe20002000000 */
[----:B------:R-:W-:Y:S05]  /*0e50*/  BRA `(.L_x_10) ;  /* 0x0000000000047947 */ /* 0x000fea0003800000 */
.L_x_9:
[----:B------:R-:W-:Y:S06]  /*0e60*/  BAR.SYNC.DEFER_BLOCKING 0x0 ;  /* 0x0000000000007b1d */ /* 0x000fec0000010000 */
.L_x_10:
[----:B------:R-:W1:Y:S01]  /*0e70*/  S2UR UR36, SR_CgaCtaId ;  /* 0x00000000002479c3 */ /* 0x000e620000008800 */
[----:B------:R-:W-:Y:S04]  /*0e80*/  BSSY B6, `(.L_x_11) ;  /* 0x00006a2000067945 */ /* 0x000fe80003800000 */
[----:B------:R-:W-:Y:S05]  /*0e90*/  @!P5 BRA `(.L_x_12) ;  /* 0x000000400050d947 */ /* 0x000fea0003800000 */
[----:B------:R-:W-:-:S13]  /*0ea0*/  ISETP.GT.U32.AND P0, PT, R14, 0x1, PT ;  /* 0x000000010e00780c */ /* 0x000fda0003f04070 */
[----:B------:R-:W-:Y:S05]  /*0eb0*/  @P0 BRA `(.L_x_13) ;  /* 0x0000006800780947 */ /* 0x000fea0003800000 */
[----:B------:R-:W-:Y:S01]  /*0ec0*/  ULDC.64 UR4, c[0x0][0x8f8] ;  /* 0x00023e0000047ab9 */ /* 0x000fe20000000a00 */
[----:B------:R-:W-:Y:S01]  /*0ed0*/  UMOV UR47, 0xffffffff ;  /* 0xffffffff002f7882 */ /* 0x000fe20000000000 */
[----:B------:R-:W-:Y:S01]  /*0ee0*/  ISETP.GE.U32.AND P0, PT, R16, UR4, PT ;  /* 0x0000000410007c0c */ /* 0x000fe2000bf06070 */
[----:B------:R-:W-:Y:S01]  /*0ef0*/  IMAD.MOV.U32 R22, RZ, RZ, -0x1 ;  /* 0xffffffffff167424 */ /* 0x000fe200078e00ff */
[----:B------:R-:W-:Y:S01]  /*0f00*/  PRMT R90, RZ, 0x7610, R90 ;  /* 0x00007610ff5a7816 */ /* 0x000fe2000000005a */
[----:B------:R-:W-:Y:S01]  /*0f10*/  IMAD.MOV.U32 R23, RZ, RZ, -0x1 ;  /* 0xffffffffff177424 */ /* 0x000fe200078e00ff */
[----:B------:R-:W-:Y:S02]  /*0f20*/  ISETP.GE.U32.AND.EX P0, PT, R17, UR5, PT, P0 ;  /* 0x0000000511007c0c */ /* 0x000fe4000bf06100 */
[----:B------:R-:W-:-:S11]  /*0f30*/  PRMT R3, RZ, 0x7610, R3 ;  /* 0x00007610ff037816 */ /* 0x000fd60000000003 */
[----:B------:R-:W-:Y:S05]  /*0f40*/  @P0 BRA `(.L_x_14) ;  /* 0x0000000400280947 */ /* 0x000fea0003800000 */
[----:B------:R-:W2:Y:S01]  /*0f50*/  LDC.64 R20, c[0x0][0x8d0] ;  /* 0x00023400ff147b82 */ /* 0x000ea20000000a00 */
[----:B------:R-:W-:Y:S02]  /*0f60*/  IMAD.MOV.U32 R4, RZ, RZ, R16 ;  /* 0x000000ffff047224 */ /* 0x000fe400078e0010 */
[----:B------:R-:W-:-:S05]  /*0f70*/  IMAD.MOV.U32 R5, RZ, RZ, R17 ;  /* 0x000000ffff057224 */ /* 0x000fca00078e0011 */
[----:B------:R-:W3:Y:S08]  /*0f80*/  LDC R14, c[0x0][0x8d8] ;  /* 0x00023600ff0e7b82 */ /* 0x000ef00000000800 */
[----:B------:R-:W4:Y:S01]  /*0f90*/  LDC.64 R22, c[0x0][0x8c8] ;  /* 0x00023200ff167b82 */ /* 0x000f220000000a00 */
[----:B--2---:R-:W-:-:S04]  /*0fa0*/  ISETP.NE.U32.AND P0, PT, R20, RZ, PT ;  /* 0x000000ff1400720c */ /* 0x004fc80003f05070 */
[----:B------:R-:W-:-:S13]  /*0fb0*/  ISETP.NE.AND.EX P0, PT, R21, RZ, PT, P0 ;  /* 0x000000ff1500720c */ /* 0x000fda0003f05300 */
[----:B---34-:R-:W-:Y:S05]  /*0fc0*/  @!P0 BRA `(.L_x_15) ;  /* 0x0000000000288947 */ /* 0x018fea0003800000 */
[----:B------:R-:W2:Y:S02]  /*0fd0*/  LDC R3, c[0x0][0x8dc] ;  /* 0x00023700ff037b82 */ /* 0x000ea40000000800 */
[----:B--2---:R-:W-:-:S05]  /*0fe0*/  IADD3 R3, P0, R16, R3, RZ ;  /* 0x0000000310037210 */ /* 0x004fca0007f1e0ff */
[----:B------:R-:W-:-:S04]  /*0ff0*/  IMAD.X R15, RZ, RZ, R17, P0 ;  /* 0x000000ffff0f7224 */ /* 0x000fc800000e0611 */
[----:B------:R-:W-:-:S04]  /*1000*/  IMAD.WIDE.U32 R4, R15, R20, RZ ;  /* 0x000000140f047225 */ /* 0x000fc800078e00ff */
[----:B------:R-:W-:-:S04]  /*1010*/  IMAD.WIDE.U32 R6, P0, R3, R21, R4 ;  /* 0x0000001503067225 */ /* 0x000fc80007800004 */
[----:B------:R-:W-:Y:S01]  /*1020*/  IMAD.WIDE.U32 R4, R3, R20, RZ ;  /* 0x0000001403047225 */ /* 0x000fe200078e00ff */
[----:B------:R-:W-:-:S03]  /*1030*/  MOV R12, R7 ;  /* 0x00000007000c7202 */ /* 0x000fc60000000f00 */
[----:B------:R-:W-:Y:S01]  /*1040*/  IMAD.X R13, RZ, RZ, RZ, P0 ;  /* 0x000000ffff0d7224 */ /* 0x000fe200000e06ff */
[----:B------:R-:W-:-:S05]  /*1050*/  IADD3 RZ, P0, R5, R6, RZ ;  /* 0x0000000605ff7210 */ /* 0x000fca0007f1e0ff */
[----:B------:R-:W-:-:S08]  /*1060*/  IMAD.WIDE.U32.X R4, R15, R21, R12, P0 ;  /* 0x000000150f047225 */ /* 0x000fd000000e040c */
.L_x_15:
[----:B------:R-:W2:Y:S01]  /*1070*/  LDC.64 R26, c[0x0][0x8e8] ;  /* 0x00023a00ff1a7b82 */ /* 0x000ea20000000a00 */
[-CC-:B------:R-:W-:Y:S01]  /*1080*/  SHF.R.U64 R25, R4, R14.reuse, R5.reuse ;  /* 0x0000000e04197219 */ /* 0x180fe20000001205 */
[----:B------:R-:W-:Y:S01]  /*1090*/  ULDC UR4, c[0x0][0x900] ;  /* 0x0002400000047ab9 */ /* 0x000fe20000000800 */
[----:B------:R-:W-:Y:S02]  /*10a0*/  SHF.R.U32.HI R3, RZ, R14, R5 ;  /* 0x0000000eff037219 */ /* 0x000fe40000011605 */
[----:B------:R-:W-:-:S03]  /*10b0*/  IADD3 R7, P0, RZ, -R25, RZ ;  /* 0x80000019ff077210 */ /* 0x000fc60007f1e0ff */
[----:B------:R-:W3:Y:S02]  /*10c0*/  LDC R20, c[0x0][0x8c0] ;  /* 0x00023000ff147b82 */ /* 0x000ee40000000800 */
[----:B------:R-:W-:Y:S02]  /*10d0*/  IMAD.X R3, RZ, RZ, ~R3, P0 ;  /* 0x000000ffff037224 */ /* 0x000fe400000e0e03 */
[----:B------:R-:W-:-:S04]  /*10e0*/  IMAD.WIDE.U32 R4, R7, R22, R16 ;  /* 0x0000001607047225 */ /* 0x000fc800078e0010 */
[----:B------:R-:W4:Y:S01]  /*10f0*/  LDC R14, c[0x0][0x8b0] ;  /* 0x00022c00ff0e7b82 */ /* 0x000f220000000800 */
[----:B------:R-:W-:-:S04]  /*1100*/  IMAD R6, R3, R22, RZ ;  /* 0x0000001603067224 */ /* 0x000fc800078e02ff */
[----:B------:R-:W-:Y:S02]  /*1110*/  IMAD R3, R7, R23, R6 ;  /* 0x0000001707037224 */ /* 0x000fe400078e0206 */
[----:B------:R-:W-:Y:S01]  /*1120*/  IMAD R23, R11, R24, R8 ;  /* 0x000000180b177224 */ /* 0x000fe200078e0208 */
[----:B------:R-:W1:Y:S01]  /*1130*/  LDC R22, c[0x0][0x8a8] ;  /* 0x00022a00ff167b82 */ /* 0x000e620000000800 */
[----:B------:R-:W-:Y:S01]  /*1140*/  IMAD.IADD R3, R5, 0x1, R3 ;  /* 0x0000000105037824 */ /* 0x000fe200078e0203 */
[----:B--2---:R-:W-:-:S04]  /*1150*/  ISETP.NE.U32.AND P0, PT, R26, RZ, PT ;  /* 0x000000ff1a00720c */ /* 0x004fc80003f05070 */
[----:B------:R-:W-:Y:S02]  /*1160*/  ISETP.NE.AND.EX P0, PT, R27, RZ, PT, P0 ;  /* 0x000000ff1b00720c */ /* 0x000fe40003f05300 */
[----:B------:R-:W2:Y:S01]  /*1170*/  LDC R13, c[0x0][0x8f0] ;  /* 0x00023c00ff0d7b82 */ /* 0x000ea20000000800 */
[-CC-:B---3--:R-:W-:Y:S02]  /*1180*/  SHF.R.U64 R12, R4, R20.reuse, R3.reuse ;  /* 0x00000014040c7219 */ /* 0x188fe40000001203 */
[----:B------:R-:W-:-:S05]  /*1190*/  SHF.R.U32.HI R3, RZ, R20, R3 ;  /* 0x00000014ff037219 */ /* 0x000fca0000011603 */
[----:B------:R-:W3:Y:S01]  /*11a0*/  LDC R15, c[0x0][0x8e0] ;  /* 0x00023800ff0f7b82 */ /* 0x000ee20000000800 */
[-CC-:B----4-:R-:W-:Y:S02]  /*11b0*/  SHF.R.U64 R20, R12, R14.reuse, R3.reuse ;  /* 0x0000000e0c147219 */ /* 0x190fe40000001203 */
[----:B------:R-:W-:Y:S01]  /*11c0*/  SHF.R.U32.HI R4, RZ, R14, R3 ;  /* 0x0000000eff047219 */ /* 0x000fe20000011603 */
[----:B------:R-:W-:-:S03]  /*11d0*/  IMAD.MOV.U32 R3, RZ, RZ, -0x1 ;  /* 0xffffffffff037424 */ /* 0x000fc600078e00ff */
[--C-:B------:R-:W-:Y:S01]  /*11e0*/  SHF.R.U64 R14, R20, UR4, R4.reuse ;  /* 0x00000004140e7c19 */ /* 0x100fe20008001204 */
[----:B------:R-:W4:Y:S01]  /*11f0*/  LDC R21, c[0x0][0x8b8] ;  /* 0x00022e00ff157b82 */ /* 0x000f220000000800 */
[----:B------:R-:W-:Y:S02]  /*1200*/  SHF.L.U32 R3, R3, UR4, RZ ;  /* 0x0000000403037c19 */ /* 0x000fe400080006ff */
[----:B------:R-:W-:Y:S01]  /*1210*/  SHF.R.U32.HI R5, RZ, UR4, R4 ;  /* 0x00000004ff057c19 */ /* 0x000fe20008011604 */
[----:B------:R-:W-:Y:S01]  /*1220*/  IMAD.MOV.U32 R4, RZ, RZ, R14 ;  /* 0x000000ffff047224 */ /* 0x000fe200078e000e */
[----:B------:R-:W-:Y:S01]  /*1230*/  LOP3.LUT R3, RZ, R3, RZ, 0x33, !PT ;  /* 0x00000003ff037212 */ /* 0x000fe200078e33ff */
[----:B-1----:R-:W-:Y:S06]  /*1240*/  @!P0 BRA `(.L_x_16) ;  /* 0x0000000000288947 */ /* 0x002fec0003800000 */
[----:B------:R-:W1:Y:S02]  /*1250*/  LDC R9, c[0x0][0x8f4] ;  /* 0x00023d00ff097b82 */ /* 0x000e640000000800 */
[----:B-1----:R-:W-:-:S05]  /*1260*/  IADD3 R9, P0, R14, R9, RZ ;  /* 0x000000090e097210 */ /* 0x002fca0007f1e0ff */
[----:B------:R-:W-:-:S04]  /*1270*/  IMAD.X R11, RZ, RZ, R5, P0 ;  /* 0x000000ffff0b7224 */ /* 0x000fc800000e0605 */
[----:B------:R-:W-:-:S04]  /*1280*/  IMAD.WIDE.U32 R4, R11, R26, RZ ;  /* 0x0000001a0b047225 */ /* 0x000fc800078e00ff */
[----:B------:R-:W-:-:S04]  /*1290*/  IMAD.WIDE.U32 R6, P0, R9, R27, R4 ;  /* 0x0000001b09067225 */ /* 0x000fc80007800004 */
[----:B------:R-:W-:-:S04]  /*12a0*/  IMAD.WIDE.U32 R4, R9, R26, RZ ;  /* 0x0000001a09047225 */ /* 0x000fc800078e00ff */
[----:B------:R-:W-:Y:S01]  /*12b0*/  IMAD.X R9, RZ, RZ, RZ, P0 ;  /* 0x000000ffff097224 */ /* 0x000fe200000e06ff */
[----:B------:R-:W-:Y:S01]  /*12c0*/  IADD3 RZ, P0, R5, R6, RZ ;  /* 0x0000000605ff7210 */ /* 0x000fe20007f1e0ff */
[----:B------:R-:W-:-:S04]  /*12d0*/  IMAD.MOV.U32 R8, RZ, RZ, R7 ;  /* 0x000000ffff087224 */ /* 0x000fc800078e0007 */
[----:B------:R-:W-:-:S08]  /*12e0*/  IMAD.WIDE.U32.X R4, R11, R27, R8, P0 ;  /* 0x0000001b0b047225 */ /* 0x000fd000000e0408 */
.L_x_16:
[----:B--2---:R-:W-:Y:S01]  /*12f0*/  SHF.R.U64 R4, R4, R13, R5 ;  /* 0x0000000d04047219 */ /* 0x004fe20000001205 */
[----:B------:R-:W-:Y:S01]  /*1300*/  USHF.L.U32 UR4, UR37, UR4, URZ ;  /* 0x0000000425047299 */ /* 0x000fe2000800063f */
[----:B------:R-:W-:Y:S01]  /*1310*/  LOP3.LUT R3, R20, R3, RZ, 0xc0, !PT ;  /* 0x0000000314037212 */ /* 0x000fe200078ec0ff */
[----:B------:R-:W-:Y:S01]  /*1320*/  VIADD R5, R22, 0xffffffff ;  /* 0xffffffff16057836 */ /* 0x000fe20000000000 */
[----:B------:R-:W-:Y:S01]  /*1330*/  SEL R10, R10, R23, !P1 ;  /* 0x000000170a0a7207 */ /* 0x000fe20004800000 */
[----:B------:R-:W-:Y:S01]  /*1340*/  IMAD.MOV R6, RZ, RZ, -R4 ;  /* 0x000000ffff067224 */ /* 0x000fe200078e0a04 */
[----:B------:R-:W-:Y:S01]  /*1350*/  R2UR UR47, R25 ;  /* 0x00000000192f72ca */ /* 0x000fe200000e0000 */
[----:B------:R-:W-:Y:S01]  /*1360*/  IMAD R7, R4, UR4, R3 ;  /* 0x0000000404077c24 */ /* 0x000fe2000f8e0203 */
[----:B------:R-:W-:Y:S01]  /*1370*/  LOP3.LUT R5, R12, R5, RZ, 0xc0, !PT ;  /* 0x000000050c057212 */ /* 0x000fe200078ec0ff */
[----:B---3--:R-:W-:Y:S01]  /*1380*/  IMAD R3, R6, R15, R14 ;  /* 0x0000000f06037224 */ /* 0x008fe200078e020e */
[----:B------:R-:W-:Y:S01]  /*1390*/  MOV R4, 0x1 ;  /* 0x0000000100047802 */ /* 0x000fe20000000f00 */
[----:B----4-:R-:W-:-:S02]  /*13a0*/  IMAD R10, R7, R21, R10 ;  /* 0x00000015070a7224 */ /* 0x010fc400078e020a */
[----:B------:R-:W-:-:S05]  /*13b0*/  IMAD R3, R3, R22, R5 ;  /* 0x0000001603037224 */ /* 0x000fca00078e0205 */
[----:B------:R-:W-:Y:S02]  /*13c0*/  SEL R23, R3, R10, !P1 ;  /* 0x0000000a03177207 */ /* 0x000fe40004800000 */
[----:B------:R-:W-:Y:S02]  /*13d0*/  SEL R22, R10, R3, !P1 ;  /* 0x000000030a167207 */ /* 0x000fe40004800000 */
[----:B------:R-:W-:-:S07]  /*13e0*/  PRMT R3, R4, 0x7610, R3 ;  /* 0x0000761004037816 */ /* 0x000fce0000000003 */
.L_x_14:
[----:B------:R-:W-:-:S08]  /*13f0*/  NOP ;  /* 0x0000000000007918 */ /* 0x000fd00000000000 */
[----:B------:R-:W2:Y:S02]  /*1400*/  USETMAXREG.TRY_ALLOC.CTAPOOL UP0, 0xe8 ;  /* 0x000000e8000079c8 */ /* 0x000ea40008000600 */
[----:B--2---:R-:W-:-:S13]  /*1410*/  PLOP3.LUT P0, PT, PT, PT, UP0, 0x80, 0x0 ;  /* 0x000000000000781c */ /* 0x004fda0003f0f008 */
[----:B------:R-:W-:Y:S05]  /*1420*/  @!P0 BRA `(.L_x_14) ;  /* 0xfffffffc00f08947 */ /* 0x000fea000383ffff */
[----:B------:R-:W-:Y:S02]  /*1430*/  ULDC.64 UR4, c[0x0][0x590] ;  /* 0x0001640000047ab9 */ /* 0x000fe40000000a00 */
[----:B------:R-:W-:Y:S02]  /*1440*/  IMAD.U32 R103, RZ, RZ, UR4 ;  /* 0x00000004ff677e24 */ /* 0x000fe4000f8e00ff */
[----:B------:R-:W-:-:S03]  /*1450*/  IMAD.U32 R104, RZ, RZ, UR5 ;  /* 0x00000005ff687e24 */ /* 0x000fc6000f8e00ff */
[----:B------:R-:W-:-:S04]  /*1460*/  ISETP.NE.U32.AND P1, PT, R103, RZ, PT ;  /* 0x000000ff6700720c */ /* 0x000fc80003f25070 */
[----:B------:R-:W-:-:S13]  /*1470*/  ISETP.NE.AND.EX P0, PT, R104, RZ, PT, P1 ;  /* 0x000000ff6800720c */ /* 0x000fda0003f05310 */
[----:B------:R-:W-:Y:S05]  /*1480*/  @P0 BRA `(.L_x_17) ;  /* 0x00000000002c0947 */ /* 0x000fea0003800000 */
[----:B------:R-:W-:Y:S02]  /*1490*/  ULDC.64 UR4, c[0x0][0x588] ;  /* 0x0001620000047ab9 */ /* 0x000fe40000000a00 */
[----:B------:R-:W-:-:S04]  /*14a0*/  ISETP.NE.U32.AND P0, PT, RZ, UR4, PT ;  /* 0x00000004ff007c0c */ /* 0x000fc8000bf05070 */
[----:B------:R-:W-:-:S13]  /*14b0*/  ISETP.NE.AND.EX P0, PT, RZ, UR5, PT, P0 ;  /* 0x00000005ff007c0c */ /* 0x000fda000bf05300 */
[----:B------:R-:W-:Y:S05]  /*14c0*/  @!P0 BRA `(.L_x_18) ;  /* 0x0000000000108947 */ /* 0x000fea0003800000 */
[----:B------:R-:W2:Y:S02]  /*14d0*/  LDC.64 R4, c[0x0][0x588] ;  /* 0x00016200ff047b82 */ /* 0x000ea40000000a00 */
[----:B--2---:R2:W5:Y:S01]  /*14e0*/  LDG.E R91, desc[UR54][R4.64] ;  /* 0x00000036045b7981 */ /* 0x004562000c1e1900 */
[----:B------:R-:W-:Y:S01]  /*14f0*/  IMAD.MOV.U32 R90, RZ, RZ, 0x1 ;  /* 0x00000001ff5a7424 */ /* 0x000fe200078e00ff */
[----:B------:R-:W-:Y:S06]  /*1500*/  BRA `(.L_x_17) ;  /* 0x00000000000c7947 */ /* 0x000fec0003800000 */
.L_x_18:
[----:B------:R-:W-:Y:S01]  /*1510*/  ULDC UR4, c[0x0][0x580] ;  /* 0x0001600000047ab9 */ /* 0x000fe20000000800 */
[----:B------:R-:W-:Y:S02]  /*1520*/  IMAD.MOV.U32 R90, RZ, RZ, 0x1 ;  /* 0x00000001ff5a7424 */ /* 0x000fe400078e00ff */
[----:B------:R-:W-:-:S07]  /*1530*/  IMAD.U32 R91, RZ, RZ, UR4 ;  /* 0x00000004ff5b7e24 */ /* 0x000fce000f8e00ff */
.L_x_17:
[----:B------:R-:W-:Y:S02]  /*1540*/  ULDC.64 UR4, c[0x0][0x5b0] ;  /* 0x00016c0000047ab9 */ /* 0x000fe40000000a00 */
[----:B------:R-:W-:-:S04]  /*1550*/  ISETP.NE.U32.AND P0, PT, RZ, UR4, PT ;  /* 0x00000004ff007c0c */ /* 0x000fc8000bf05070 */
[----:B------:R-:W-:-:S13]  /*1560*/  ISETP.NE.AND.EX P0, PT, RZ, UR5, PT, P0 ;  /* 0x00000005ff007c0c */ /* 0x000fda000bf05300 */
[----:B------:R-:W-:Y:S05]  /*1570*/  @P0 BRA `(.L_x_19) ;  /* 0x0000000000240947 */ /* 0x000fea0003800000 */
[----:B------:R-:W-:Y:S02]  /*1580*/  ULDC.64 UR4, c[0x0][0x5a8] ;  /* 0x00016a0000047ab9 */ /* 0x000fe40000000a00 */
[----:B------:R-:W-:-:S04]  /*1590*/  ISETP.NE.U32.AND P0, PT, RZ, UR4, PT ;  /* 0x00000004ff007c0c */ /* 0x000fc8000bf05070 */
[----:B------:R-:W-:-:S13]  /*15a0*/  ISETP.NE.AND.EX P0, PT, RZ, UR5, PT, P0 ;  /* 0x00000005ff007c0c */ /* 0x000fda000bf05300 */
[----:B------:R-:W-:Y:S05]  /*15b0*/  @!P0 BRA `(.L_x_20) ;  /* 0x00000000000c8947 */ /* 0x000fea0003800000 */
[----:B------:R-:W3:Y:S02]  /*15c0*/  LDC.64 R92, c[0x0][0x5a8] ;  /* 0x00016a00ff5c7b82 */ /* 0x000ee40000000a00 */
[----:B---3--:R3:W5:Y:S01]  /*15d0*/  LDG.E R92, desc[UR54][R92.64] ;  /* 0x000000365c5c7981 */ /* 0x008762000c1e1900 */
[----:B------:R-:W-:Y:S05]  /*15e0*/  BRA `(.L_x_19) ;  /* 0x0000000000087947 */ /* 0x000fea0003800000 */
.L_x_20:
[----:B------:R-:W-:Y:S02]  /*15f0*/  ULDC UR4, c[0x0][0x5a0] ;  /* 0x0001680000047ab9 */ /* 0x000fe40000000800 */
[----:B------:R-:W-:-:S07]  /*1600*/  IMAD.U32 R92, RZ, RZ, UR4 ;  /* 0x00000004ff5c7e24 */ /* 0x000fce000f8e00ff */
.L_x_19:
[----:B------:R-:W-:Y:S01]  /*1610*/  LOP3.LUT P2, RZ, R3, 0xff, RZ, 0xc0, !PT ;  /* 0x000000ff03ff7812 */ /* 0x000fe2000784c0ff */
[----:B------:R-:W-:Y:S01]  /*1620*/  UMOV UR39, URZ ;  /* 0x0000003f00277c82 */ /* 0x000fe20008000000 */
[----:B------:R-:W-:-:S11]  /*1630*/  PLOP3.LUT P0, PT, PT, PT, PT, 0x80, 0x0 ;  /* 0x000000000000781c */ /* 0x000fd60003f0f070 */
[----:B------:R-:W-:Y:S05]  /*1640*/  @!P2 BRA `(.L_x_21) ;  /* 0x0000003400cca947 */ /* 0x000fea0003800000 */
[----:B---3--:R-:W3:Y:S01]  /*1650*/  LDC R93, c[0x0][0x900] ;  /* 0x00024000ff5d7b82 */ /* 0x008ee20000000800 */
[----:B------:R-:W-:Y:S01]  /*1660*/  ULDC UR4, c[0x0][0x28c] ;  /* 0x0000a30000047ab9 */ /* 0x000fe20000000800 */
[C---:B------:R-:W-:Y:S01]  /*1670*/  IMAD.SHL.U32 R6, R0.reuse, 0x10, RZ ;  /* 0x0000001000067824 */ /* 0x040fe200078e00ff */
[----:B------:R-:W-:Y:S01]  /*1680*/  UIADD3 UR4, UR4, 0x3f, URZ ;  /* 0x0000003f04047890 */ /* 0x000fe2000fffe03f */
[----:B------:R-:W-:Y:S01]  /*1690*/  IMAD.SHL.U32 R3, R0, 0x20, RZ ;  /* 0x0000002000037824 */ /* 0x000fe200078e00ff */
[----:B--2---:R-:W-:Y:S01]  /*16a0*/  SHF.R.U32.HI R5, RZ, 0x1, R0 ;  /* 0x00000001ff057819 */ /* 0x004fe20000011600 */
[----:B------:R-:W-:Y:S01]  /*16b0*/  IMAD.MOV.U32 R8, RZ, RZ, 0x1 ;  /* 0x00000001ff087424 */ /* 0x000fe200078e00ff */
[----:B------:R-:W-:Y:S01]  /*16c0*/  LOP3.LUT R6, R6, 0xe00, RZ, 0xc0, !PT ;  /* 0x00000e0006067812 */ /* 0x000fe200078ec0ff */
[----:B------:R-:W2:Y:S01]  /*16d0*/  LDC R97, c[0x0][0x8a8] ;  /* 0x00022a00ff617b82 */ /* 0x000ea20000000800 */
[----:B------:R-:W-:Y:S01]  /*16e0*/  USHF.R.S32.HI UR5, URZ, 0x1f, UR4 ;  /* 0x0000001f3f057899 */ /* 0x000fe20008011404 */
[----:B------:R-:W-:Y:S01]  /*16f0*/  LOP3.LUT R4, R3, 0xc0, RZ, 0xc0, !PT ;  /* 0x000000c003047812 */ /* 0x000fe200078ec0ff */
[----:B------:R-:W-:Y:S01]  /*1700*/  IMAD.MOV.U32 R98, RZ, RZ, 0x10 ;  /* 0x00000010ff627424 */ /* 0x000fe200078e00ff */
[----:B------:R-:W-:Y:S01]  /*1710*/  LOP3.LUT R6, R6, 0x20, R3, 0xf8, !PT ;  /* 0x0000002006067812 */ /* 0x000fe200078ef803 */
[----:B------:R-:W-:Y:S01]  /*1720*/  ULEA.HI UR5, UR5, UR4, URZ, 0x6 ;  /* 0x0000000405057291 */ /* 0x000fe2000f8f303f */
[----:B------:R-:W-:Y:S01]  /*1730*/  LOP3.LUT R4, R4, 0x8, R5, 0xf8, !PT ;  /* 0x0000000804047812 */ /* 0x000fe200078ef805 */
[----:B------:R-:W-:Y:S01]  /*1740*/  IMAD.SHL.U32 R5, R0, 0x4, RZ ;  /* 0x0000000400057824 */ /* 0x000fe200078e00ff */
[----:B------:R-:W-:Y:S01]  /*1750*/  LOP3.LUT R3, R6, 0x100, R3, 0xf8, !PT ;  /* 0x0000010006037812 */ /* 0x000fe200078ef803 */
[----:B------:R-:W-:Y:S01]  /*1760*/  USHF.R.S32.HI UR43, URZ, 0x6, UR5 ;  /* 0x000000063f2b7899 */ /* 0x000fe20008011405 */
[----:B------:R-:W-:Y:S01]  /*1770*/  MOV R6, 0xffffffff ;  /* 0xffffffff00067802 */ /* 0x000fe20000000f00 */
[----:B------:R-:W-:Y:S01]  /*1780*/  IMAD.MOV.U32 R95, RZ, RZ, 0x1 ;  /* 0x00000001ff5f7424 */ /* 0x000fe200078e00ff */
[C---:B------:R-:W-:Y:S01]  /*1790*/  LOP3.LUT P0, RZ, R0.reuse, 0x4, RZ, 0xc0, !PT ;  /* 0x0000000400ff7812 */ /* 0x040fe2000780c0ff */
[----:B------:R-:W-:Y:S01]  /*17a0*/  UISETP.LT.AND UP0, UPT, UR43, 0x1, UPT ;  /* 0x000000012b00788c */ /* 0x000fe2000bf01270 */
[----:B------:R-:W-:Y:S01]  /*17b0*/  LOP3.LUT R0, R0, 0xff, RZ, 0xc0, !PT ;  /* 0x000000ff00007812 */ /* 0x000fe200078ec0ff */
[----:B------:R-:W-:Y:S01]  /*17c0*/  ULDC.64 UR56, c[0x0][0x198] ;  /* 0x0000660000387ab9 */ /* 0x000fe20000000a00 */
[----:B------:R-:W-:Y:S01]  /*17d0*/  LOP3.LUT R4, R4, 0x18, R5, 0x78, !PT ;  /* 0x0000001804047812 */ /* 0x000fe200078e7805 */
[----:B------:R-:W-:Y:S01]  /*17e0*/  USEL UR48, UR43, 0x1, UP0 ;  /* 0x000000012b307887 */ /* 0x000fe20008000000 */
[-C--:B---3--:R-:W-:Y:S01]  /*17f0*/  SHF.L.U32 R6, R6, R93.reuse, RZ ;  /* 0x0000005d06067219 */ /* 0x088fe200000006ff */
[----:B------:R-:W-:Y:S01]  /*1800*/  VIADD R99, R0, 0x1f ;  /* 0x0000001f00637836 */ /* 0x000fe20000000000 */
[----:B------:R-:W-:Y:S01]  /*1810*/  LOP3.LUT R94, R3, R4, RZ, 0xfc, !PT ;  /* 0x00000004035e7212 */ /* 0x000fe200078efcff */
[----:B------:R-:W-:Y:S01]  /*1820*/  UMOV UR40, URZ ;  /* 0x0000003f00287c82 */ /* 0x000fe20008000000 */
[----:B------:R-:W-:Y:S01]  /*1830*/  SHF.L.U32 R93, R8, R93, RZ ;  /* 0x0000005d085d7219 */ /* 0x000fe200000006ff */
[----:B------:R-:W-:Y:S01]  /*1840*/  UMOV UR41, URZ ;  /* 0x0000003f00297c82 */ /* 0x000fe20008000000 */
[----:B------:R-:W-:Y:S01]  /*1850*/  LOP3.LUT R102, R19, 0x1, RZ, 0xfc, !PT ;  /* 0x0000000113667812 */ /* 0x000fe200078efcff */
[----:B--2---:R-:W-:Y:S01]  /*1860*/  VIADD R97, R97, 0xffffffff ;  /* 0xffffffff61617836 */ /* 0x004fe20000000000 */
[----:B------:R-:W-:Y:S01]  /*1870*/  LOP3.LUT R101, R18, 0x1, RZ, 0xfc, !PT ;  /* 0x0000000112657812 */ /* 0x000fe200078efcff */
[----:B------:R-:W-:Y:S01]  /*1880*/  UIADD3 UR48, UR43, -UR48, URZ ;  /* 0x800000302b307290 */ /* 0x000fe2000fffe03f */
[----:B------:R-:W-:Y:S01]  /*1890*/  SHF.R.U32.HI R100, RZ, 0x7, R0 ;  /* 0x00000007ff647819 */ /* 0x000fe20000011600 */
[----:B------:R-:W-:Y:S01]  /*18a0*/  UMOV UR42, URZ ;  /* 0x0000003f002a7c82 */ /* 0x000fe20008000000 */
[----:B------:R-:W-:Y:S01]  /*18b0*/  SEL R98, R98, 0xfffffff0, !P0 ;  /* 0xfffffff062627807 */ /* 0x000fe20004000000 */
[----:B------:R-:W-:Y:S01]  /*18c0*/  UMOV UR39, URZ ;  /* 0x0000003f00277c82 */ /* 0x000fe20008000000 */
[----:B------:R-:W-:-:S07]  /*18d0*/  LOP3.LUT R96, RZ, R6, RZ, 0x33, !PT ;  /* 0x00000006ff607212 */ /* 0x000fce00078e33ff */
.L_x_94:
[----:B------:R-:W2:Y:S01]  /*18e0*/  SHFL.IDX PT, R0, R100, RZ, 0x1f ;  /* 0x00001fff64007589 */ /* 0x000ea200000e0000 */
[----:B------:R-:W3:Y:S01]  /*18f0*/  S2UR UR49, SR_CgaCtaId ;  /* 0x00000000003179c3 */ /* 0x000ee20000008800 */
[----:B------:R-:W-:Y:S01]  /*1900*/  UMOV UR50, 0x400 ;  /* 0x0000040000327882 */ /* 0x000fe20000000000 */
[----:B--2---:R-:W-:Y:S01]  /*1910*/  R2UR UR4, R0 ;  /* 0x00000000000472ca */ /* 0x004fe200000e0000 */
[----:B---3--:R-:W-:-:S12]  /*1920*/  ULEA UR50, UR49, UR50, 0x18 ;  /* 0x0000003231327291 */ /* 0x008fd8000f8ec03f */
[----:B------:R-:W-:-:S04]  /*1930*/  ULEA.HI UR5, UR4, UR4, URZ, 0x1 ;  /* 0x0000000404057291 */ /* 0x000fc8000f8f083f */
[----:B------:R-:W-:-:S04]  /*1940*/  ULOP3.LUT UR5, UR5, 0x7fffe, URZ, 0xc0, !UPT ;  /* 0x0007fffe05057892 */ /* 0x000fc8000f8ec03f */
[----:B------:R-:W-:-:S03]  /*1950*/  UIADD3 UR5, UR4, -UR5, URZ ;  /* 0x8000000504057290 */ /* 0x000fc6000fffe03f */
[----:B------:R-:W-:Y:S01]  /*1960*/  ULDC UR4, c[0x0][0x28c] ;  /* 0x0000a30000047ab9 */ /* 0x000fe20000000800 */
[----:B------:R-:W-:Y:S01]  /*1970*/  ULEA UR5, UR5, UR50, 0xd ;  /* 0x0000003205057291 */ /* 0x000fe2000f8e683f */
[----:B------:R-:W-:-:S03]  /*1980*/  ISETP.LT.AND P0, PT, RZ, UR4, PT ;  /* 0x00000004ff007c0c */ /* 0x000fc6000bf01270 */
[----:B------:R-:W-:-:S04]  /*1990*/  UIADD3 UR5, UR5, 0x8400, URZ ;  /* 0x0000840005057890 */ /* 0x000fc8000fffe03f */
[----:B------:R-:W-:-:S04]  /*19a0*/  USHF.R.U32.HI UR5, URZ, 0x4, UR5 ;  /* 0x000000043f057899 */ /* 0x000fc80008011605 */
[----:B------:R-:W-:-:S04]  /*19b0*/  ULOP3.LUT UR5, UR5, 0x3fff, URZ, 0xc0, !UPT ;  /* 0x00003fff05057892 */ /* 0x000fc8000f8ec03f */
[----:B------:R-:W-:Y:S01]  /*19c0*/  ULOP3.LUT UR44, UR5, 0x10000, URZ, 0xfc, !UPT ;  /* 0x00010000052c7892 */ /* 0x000fe2000f8efc3f */
[----:B-1----:R-:W-:Y:S11]  /*19d0*/  @P0 BRA `(.L_x_22) ;  /* 0x0000000000400947 */ /* 0x002ff60003800000 */
[----:B------:R-:W-:Y:S01]  /*19e0*/  MOV R0, 0x0 ;  /* 0x0000000000007802 */ /* 0x000fe20000000f00 */
[----:B------:R-:W-:Y:S01]  /*19f0*/  ULDC.64 UR4, c[0x4][0x70] ;  /* 0x01001c0000047ab9 */ /* 0x000fe20000000a00 */
[----:B------:R-:W-:Y:S01]  /*1a00*/  ULDC.64 UR6, c[0x4][0x8] ;  /* 0x0100020000067ab9 */ /* 0x000fe20000000a00 */
[----:B------:R-:W-:Y:S01]  /*1a10*/  IMAD.U32 R4, RZ, RZ, UR4 ;  /* 0x00000004ff047e24 */ /* 0x000fe2000f8e00ff */
[----:B------:R2:W3:Y:S01]  /*1a20*/  LDC.64 R14, c[0x4][R0] ;  /* 0x01000000000e7b82 */ /* 0x0004e20000000a00 */
[----:B------:R-:W-:Y:S01]  /*1a30*/  IMAD.U32 R5, RZ, RZ, UR5 ;  /* 0x00000005ff057e24 */ /* 0x000fe2000f8e00ff */
[----:B------:R-:W-:Y:S01]  /*1a40*/  ULDC.64 UR4, c[0x4][0x78] ;  /* 0x01001e0000047ab9 */ /* 0x000fe20000000a00 */
[----:B------:R-:W-:Y:S01]  /*1a50*/  MOV R10, UR6 ;  /* 0x00000006000a7c02 */ /* 0x000fe20008000f00 */
[----:B------:R-:W-:Y:S02]  /*1a60*/  IMAD.U32 R6, RZ, RZ, UR4 ;  /* 0x00000004ff067e24 */ /* 0x000fe4000f8e00ff */
[----:B------:R-:W-:-:S02]  /*1a70*/  IMAD.U32 R7, RZ, RZ, UR5 ;  /* 0x00000005ff077e24 */ /* 0x000fc4000f8e00ff */
[----:B------:R-:W-:Y:S02]  /*1a80*/  IMAD.U32 R11, RZ, RZ, UR7 ;  /* 0x00000007ff0b7e24 */ /* 0x000fe4000f8e00ff */
[----:B------:R-:W-:Y:S02]  /*1a90*/  IMAD.MOV.U32 R8, RZ, RZ, 0x1e1 ;  /* 0x000001e1ff087424 */ /* 0x000fe400078e00ff */
[----:B------:R-:W-:Y:S02]  /*1aa0*/  IMAD.MOV.U32 R12, RZ, RZ, 0x1 ;  /* 0x00000001ff0c7424 */ /* 0x000fe400078e00ff */
[----:B--2---:R-:W-:-:S07]  /*1ab0*/  IMAD.MOV.U32 R13, RZ, RZ, RZ ;  /* 0x000000ffff0d7224 */ /* 0x004fce00078e00ff */
[----:B------:R-:W-:-:S07]  /*1ac0*/  LEPC R20, `(.L_x_22) ;  /* 0x000000001014794e */ /* 0x000fce0000000000 */
[----:B-1-3-5:R-:W-:Y:S05]  /*1ad0*/  CALL.ABS.NOINC R14 ;  /* 0x000000000e007343 */ /* 0x02afea0003c00000 */
.L_x_22:
[----:B------:R-:W-:-:S13]  /*1ae0*/  ISETP.NE.AND P0, PT, R102, 0x3, PT ;  /* 0x000000036600780c */ /* 0x000fda0003f05270 */
[----:B------:R-:W-:Y:S05]  /*1af0*/  @!P0 BRA `(.L_x_23) ;  /* 0x0000000000048947 */ /* 0x000fea0003800000 */
[----:B-1----:R-:W-:Y:S01]  /*1b00*/  BPT.TRAP 0x1 ;  /* 0x000000040000795c */ /* 0x002fe20000300000 */
.L_x_23:
[----:B------:R-:W-:Y:S02]  /*1b10*/  IMAD.U32 R3, RZ, RZ, UR42 ;  /* 0x0000002aff037e24 */ /* 0x000fe4000f8e00ff */
[----:B------:R-:W-:-:S03]  /*1b20*/  IMAD.U32 R0, RZ, RZ, UR41 ;  /* 0x00000029ff007e24 */ /* 0x000fc6000f8e00ff */
[----:B------:R-:W-:Y:S02]  /*1b30*/  LEA R3, R3, UR50, 0x3 ;  /* 0x0000003203037c11 */ /* 0x000fe4000f8e18ff */
[----:B------:R-:W-:-:S04]  /*1b40*/  SHF.L.U32 R0, R0, 0x1f, RZ ;  /* 0x0000001f00007819 */ /* 0x000fc800000006ff */
[----:B------:R2:W3:Y:S01]  /*1b50*/  SYNCS.PHASECHK.TRANS64.TRYWAIT P1, [R3+URZ], R0 ;  /* 0x00000000030075a7 */ /* 0x0004e2000802017f */
[----:B------:R-:W-:Y:S05]  /*1b60*/  @!P0 BRA `(.L_x_24) ;  /* 0x0000000000048947 */ /* 0x000fea0003800000 */
[----:B-1----:R-:W-:Y:S01]  /*1b70*/  BPT.TRAP 0x1 ;  /* 0x000000040000795c */ /* 0x002fe20000300000 */
.L_x_24:
[----:B------:R-:W-:-:S05]  /*1b80*/  IMAD.U32 R4, RZ, RZ, UR48 ;  /* 0x00000030ff047e24 */ /* 0x000fca000f8e00ff */
[----:B------:R-:W-:Y:S01]  /*1b90*/  ISETP.GE.AND P2, PT, R4, 0x1, PT ;  /* 0x000000010400780c */ /* 0x000fe20003f46270 */
[----:B---3--:R-:W-:-:S12]  /*1ba0*/  @P1 BRA `(.L_x_25) ;  /* 0x0000000000081947 */ /* 0x008fd80003800000 */
[----:B------:R-:W3:Y:S02]  /*1bb0*/  SYNCS.PHASECHK.TRANS64.TRYWAIT P1, [R3+URZ], R0 ;  /* 0x00000000030075a7 */ /* 0x000ee4000802017f */
[----:B---3--:R-:W-:Y:S05]  /*1bc0*/  @!P1 BRA `(.L_x_26) ;  /* 0x0000005c003c9947 */ /* 0x008fea0003800000 */
.L_x_25:
[----:B------:R-:W-:Y:S05]  /*1bd0*/  WARPSYNC.ALL ;  /* 0x0000000000007948 */ /* 0x000fea0003800000 */
[----:B------:R-:W-:Y:S01]  /*1be0*/  UIADD3 UR4, UR50, 0x20400, URZ ;  /* 0x0002040032047890 */ /* 0x000fe2000fffe03f */
[----:B------:R-:W-:Y:S01]  /*1bf0*/  WARPGROUP.ARRIVE ;  /* 0x00000000000079c5 */ /* 0x000fe20000000000 */
[----:B------:R-:W-:Y:S02]  /*1c00*/  ULEA UR9, UR42, UR44, 0xa ;  /* 0x0000002c2a097291 */ /* 0x000fe4000f8e503f */
[----:B------:R-:W-:Y:S01]  /*1c10*/  USHF.R.U32.HI UR4, URZ, 0x4, UR4 ;  /* 0x000000043f047899 */ /* 0x000fe20008011604 */
[----:B------:R-:W-:Y:S01]  /*1c20*/  UMOV UR5, 0x40000040 ;  /* 0x4000004000057882 */ /* 0x000fe20000000000 */
[----:B------:R-:W-:-:S02]  /*1c30*/  UMOV UR7, 0x40000040 ;  /* 0x4000004000077882 */ /* 0x000fc40000000000 */
[----:B------:R-:W-:-:S04]  /*1c40*/  ULOP3.LUT UR4, UR4, 0x3fff, URZ, 0xc0, !UPT ;  /* 0x00003fff04047892 */ /* 0x000fc8000f8ec03f */
[----:B------:R-:W-:-:S03]  /*1c50*/  ULOP3.LUT UR8, UR4, 0x10000, URZ, 0xfc, !UPT ;  /* 0x0001000004087892 */ /* 0x000fc6000f8efc3f */
[----:B------:R-:W-:Y:S01]  /*1c60*/  UMOV UR4, UR9 ;  /* 0x0000000900047c82 */ /* 0x000fe20008000000 */
[----:B------:R-:W-:-:S07]  /*1c70*/  ULEA UR10, UR42, UR8, 0xa ;  /* 0x000000082a0a7291 */ /* 0x000fce000f8e503f */
[----:B------:R-:W-:Y:S02]  /*1c80*/  UMOV UR6, UR10 ;  /* 0x0000000a00067c82 */ /* 0x000fe40008000000 */
[----:B------:R-:W-:Y:S01]  /*1c90*/  HGMMA.64x128x16.F32 R24, gdesc[UR4], RZ, !UPT, gsb0 ;  /* 0x01e00000041879f0 */ /* 0x000fe2000c0008ff */
[----:B------:R-:W-:Y:S02]  /*1ca0*/  UIADD3 UR4, UR9, 0x2, URZ ;  /* 0x0000000209047890 */ /* 0x000fe4000fffe03f */
[----:B------:R-:W-:Y:S01]  /*1cb0*/  UIADD3 UR6, UR10, 0x2, URZ ;  /* 0x000000020a067890 */ /* 0x000fe2000fffe03f */
[----:B------:R-:W-:Y:S01]  /*1cc0*/  UMOV UR5, 0x40000040 ;  /* 0x4000004000057882 */ /* 0x000fe20000000000 */
[----:B------:R-:W-:Y:S01]  /*1cd0*/  UMOV UR7, 0x40000040 ;  /* 0x4000004000077882 */ /* 0x000fe20000000000 */
[----:B------:R-:W-:Y:S02]  /*1ce0*/  WARPGROUP.DEPBAR.LE gsb0, 0x0 ;  /* 0x00008000000079c5 */ /* 0x000fe40000010000 */
[----:B------:R-:W-:-:S06]  /*1cf0*/  WARPGROUP.ARRIVE ;  /* 0x00000000000079c5 */ /* 0x000fcc0000000000 */
[----:B------:R-:W-:Y:S01]  /*1d00*/  HGMMA.64x128x16.F32 R24, gdesc[UR4], R24, gsb0 ;  /* 0x01e00000041879f0 */ /* 0x000fe20008000818 */
        /* <DEDUP_REMOVED lines=13> */
[----:B------:R-:W-:Y:S03]  /*1de0*/  HGMMA.64x128x16.F32 R24, gdesc[UR4], R24, gsb0 ;  /* 0x01e00000041879f0 */ /* 0x000fe60008000818 */
[----:B------:R-:W-:Y:S02]  /*1df0*/  WARPGROUP.DEPBAR.LE gsb0, 0x0 ;  /* 0x00008000000079c5 */ /* 0x000fe40000010000 */
[----:B------:R-:W-:Y:S05]  /*1e00*/  @!P2 BRA `(.L_x_27) ;  /* 0x000000040014a947 */ /* 0x000fea0003800000 */
[----:B------:R-:W-:Y:S01]  /*1e10*/  UIADD3 UR4, UR42, 0x1, URZ ;  /* 0x000000012a047890 */ /* 0x000fe2000fffe03f */
[----:B--23--:R-:W-:Y:S02]  /*1e20*/  IMAD.U32 R0, RZ, RZ, UR48 ;  /* 0x00000030ff007e24 */ /* 0x00cfe4000f8e00ff */
[----:B------:R-:W-:Y:S01]  /*1e30*/  IMAD.U32 R3, RZ, RZ, UR42 ;  /* 0x0000002aff037e24 */ /* 0x000fe2000f8e00ff */
[----:B------:R-:W-:-:S04]  /*1e40*/  UISETP.NE.AND UP0, UPT, UR4, 0x6, UPT ;  /* 0x000000060400788c */ /* 0x000fc8000bf05270 */
[----:B------:R-:W-:Y:S02]  /*1e50*/  USEL UR5, URZ, 0x1, UP0 ;  /* 0x000000013f057887 */ /* 0x000fe40008000000 */
[----:B------:R-:W-:Y:S02]  /*1e60*/  USEL UR9, UR4, URZ, UP0 ;  /* 0x0000003f04097287 */ /* 0x000fe40008000000 */
[----:B------:R-:W-:-:S06]  /*1e70*/  ULOP3.LUT UR5, UR41, UR5, URZ, 0x3c, !UPT ;  /* 0x0000000529057292 */ /* 0x000fcc000f8e3c3f */
[----:B------:R-:W-:-:S07]  /*1e80*/  MOV R6, UR5 ;  /* 0x0000000500067c02 */ /* 0x000fce0008000f00 */
.L_x_34:
[----:B------:R-:W-:Y:S05]  /*1e90*/  @!P0 BRA `(.L_x_28) ;  /* 0x0000000000048947 */ /* 0x000fea0003800000 */
[----:B-1----:R-:W-:Y:S01]  /*1ea0*/  BPT.TRAP 0x1 ;  /* 0x000000040000795c */ /* 0x002fe20000300000 */
.L_x_28:
[----:B------:R-:W-:Y:S01]  /*1eb0*/  ULEA UR4, UR9, UR50, 0x3 ;  /* 0x0000003209047291 */ /* 0x000fe2000f8e183f */
[----:B------:R-:W-:-:S08]  /*1ec0*/  SHF.L.U32 R4, R6, 0x1f, RZ ;  /* 0x0000001f06047819 */ /* 0x000fd000000006ff */
[----:B------:R2:W3:Y:S01]  /*1ed0*/  SYNCS.PHASECHK.TRANS64.TRYWAIT P1, [UR4], R4 ;  /* 0x00000004ff0075a7 */ /* 0x0004e20008020144 */
[----:B------:R-:W-:Y:S05]  /*1ee0*/  @!P0 BRA `(.L_x_29) ;  /* 0x0000000000048947 */ /* 0x000fea0003800000 */
[----:B-1----:R-:W-:Y:S01]  /*1ef0*/  BPT.TRAP 0x1 ;  /* 0x000000040000795c */ /* 0x002fe20000300000 */
.L_x_29:
[----:B---3--:R-:W-:Y:S05]  /*1f00*/  @P1 BRA `(.L_x_30) ;  /* 0x0000000000081947 */ /* 0x008fea0003800000 */
[----:B------:R-:W3:Y:S02]  /*1f10*/  SYNCS.PHASECHK.TRANS64.TRYWAIT P1, [UR4], R4 ;  /* 0x00000004ff0075a7 */ /* 0x000ee40008020144 */
[----:B---3--:R-:W-:Y:S05]  /*1f20*/  @!P1 BRA `(.L_x_31) ;  /* 0x0000005800789947 */ /* 0x008fea0003800000 */
.L_x_30:
[----:B------:R-:W-:Y:S01]  /*1f30*/  ULEA UR10, UR9, UR44, 0xa ;  /* 0x0000002c090a7291 */ /* 0x000fe2000f8e503f */
[----:B------:R-:W-:Y:S01]  /*1f40*/  WARPGROUP.ARRIVE ;  /* 0x00000000000079c5 */ /* 0x000fe20000000000 */
[----:B------:R-:W-:Y:S01]  /*1f50*/  ULEA UR11, UR9, UR8, 0xa ;  /* 0x00000008090b7291 */ /* 0x000fe2000f8e503f */
[----:B------:R-:W-:Y:S01]  /*1f60*/  UMOV UR5, 0x40000040 ;  /* 0x4000004000057882 */ /* 0x000fe20000000000 */
[----:B------:R-:W-:-:S03]  /*1f70*/  UMOV UR7, 0x40000040 ;  /* 0x4000004000077882 */ /* 0x000fc60000000000 */
[----:B------:R-:W-:Y:S02]  /*1f80*/  UMOV UR4, UR10 ;  /* 0x0000000a00047c82 */ /* 0x000fe40008000000 */
[----:B------:R-:W-:Y:S02]  /*1f90*/  UMOV UR6, UR11 ;  /* 0x0000000b00067c82 */ /* 0x000fe40008000000 */
[----:B------:R-:W-:Y:S01]  /*1fa0*/  HGMMA.64x128x16.F32 R24, gdesc[UR4], R24, gsb0 ;  /* 0x01e00000041879f0 */ /* 0x000fe20008000818 */
[----:B------:R-:W-:Y:S02]  /*1fb0*/  UIADD3 UR4, UR10, 0x2, URZ ;  /* 0x000000020a047890 */ /* 0x000fe4000fffe03f */
[----:B------:R-:W-:Y:S01]  /*1fc0*/  UIADD3 UR6, UR11, 0x2, URZ ;  /* 0x000000020b067890 */ /* 0x000fe2000fffe03f */
[----:B------:R-:W-:Y:S01]  /*1fd0*/  UMOV UR5, 0x40000040 ;  /* 0x4000004000057882 */ /* 0x000fe20000000000 */
[----:B------:R-:W-:Y:S01]  /*1fe0*/  UMOV UR7, 0x40000040 ;  /* 0x4000004000077882 */ /* 0x000fe20000000000 */
[----:B------:R-:W-:-:S02]  /*1ff0*/  WARPGROUP.DEPBAR.LE gsb0, 0x0 ;  /* 0x00008000000079c5 */ /* 0x000fc40000010000 */
        /* <DEDUP_REMOVED lines=18> */
[----:B-1----:R-:W-:Y:S01]  /*2120*/  BPT.TRAP 0x1 ;  /* 0x000000040000795c */ /* 0x002fe20000300000 */
.L_x_32:
[----:B------:R-:W-:-:S13]  /*2130*/  ISETP.NE.AND P1, PT, R89, RZ, PT ;  /* 0x000000ff5900720c */ /* 0x000fda0003f25270 */
[----:B--23--:R-:W-:-:S05]  /*2140*/  @P1 LEA R4, R3, UR50, 0x3 ;  /* 0x0000003203041c11 */ /* 0x00cfca000f8e18ff */
[----:B------:R-:W-:-:S05]  /*2150*/  @P1 VIADD R5, R4, 0x30 ;  /* 0x0000003004051836 */ /* 0x000fca0000000000 */
[----:B------:R-:W-:-:S04]  /*2160*/  @P1 PRMT R5, R88, 0x654, R5 ;  /* 0x0000065458051816 */ /* 0x000fc80000000005 */
[----:B------:R2:W-:Y:S01]  /*2170*/  @P1 SYNCS.ARRIVE.TRANS64.RED.A1T0 RZ, [R5+URZ], RZ ;  /* 0x000000ff05ff19a7 */ /* 0x0005e2000810043f */
[----:B------:R-:W-:-:S13]  /*2180*/  ISETP.GT.U32.AND P1, PT, R19, 0x1, PT ;  /* 0x000000011300780c */ /* 0x000fda0003f24070 */
[----:B--2---:R-:W-:Y:S05]  /*2190*/  @P1 BRA `(.L_x_33) ;  /* 0x0000000000041947 */ /* 0x004fea0003800000 */
[----:B-1----:R-:W-:Y:S01]  /*21a0*/  BPT.TRAP 0x1 ;  /* 0x000000040000795c */ /* 0x002fe20000300000 */
.L_x_33:
[----:B------:R-:W-:Y:S01]  /*21b0*/  UIADD3 UR9, UR9, 0x1, URZ ;  /* 0x0000000109097890 */ /* 0x000fe2000fffe03f */
[C---:B------:R-:W-:Y:S01]  /*21c0*/  ISETP.GT.AND P2, PT, R0.reuse, 0x1, PT ;  /* 0x000000010000780c */ /* 0x040fe20003f44270 */
[----:B------:R-:W-:Y:S02]  /*21d0*/  VIADD R3, R3, 0x1 ;  /* 0x0000000103037836 */ /* 0x000fe40000000000 */
[----:B------:R-:W-:Y:S01]  /*21e0*/  UISETP.NE.AND UP0, UPT, UR9, 0x6, UPT ;  /* 0x000000060900788c */ /* 0x000fe2000bf05270 */
[----:B------:R-:W-:Y:S02]  /*21f0*/  VIADD R0, R0, 0xffffffff ;  /* 0xffffffff00007836 */ /* 0x000fe40000000000 */
[C---:B------:R-:W-:Y:S01]  /*2200*/  ISETP.NE.AND P1, PT, R3.reuse, 0x6, PT ;  /* 0x000000060300780c */ /* 0x040fe20003f25270 */
[----:B------:R-:W-:Y:S02]  /*2210*/  USEL UR4, URZ, 0x1, UP0 ;  /* 0x000000013f047887 */ /* 0x000fe40008000000 */
[----:B------:R-:W-:Y:S01]  /*2220*/  USEL UR9, UR9, URZ, UP0 ;  /* 0x0000003f09097287 */ /* 0x000fe20008000000 */
[----:B------:R-:W-:-:S03]  /*2230*/  SEL R3, R3, RZ, P1 ;  /* 0x000000ff03037207 */ /* 0x000fc60000800000 */
[----:B------:R-:W-:Y:S01]  /*2240*/  LOP3.LUT R6, R6, UR4, RZ, 0x3c, !PT ;  /* 0x0000000406067c12 */ /* 0x000fe2000f8e3cff */
[----:B------:R-:W-:Y:S07]  /*2250*/  @P2 BRA `(.L_x_34) ;  /* 0xfffffffc000c2947 */ /* 0x000fee000383ffff */
.L_x_27:
[----:B--23--:R-:W2:Y:S02]  /*2260*/  LDC R0, c[0x0][0x28c] ;  /* 0x0000a300ff007b82 */ /* 0x00cea40000000800 */
[----:B--2---:R-:W-:-:S13]  /*2270*/  ISETP.GE.AND P1, PT, R0, 0x1, PT ;  /* 0x000000010000780c */ /* 0x004fda0003f26270 */
[----:B------:R-:W-:Y:S05]  /*2280*/  @!P1 BRA `(.L_x_35) ;  /* 0x0000000000449947 */ /* 0x000fea0003800000 */
[----:B------:R-:W-:Y:S05]  /*2290*/  @!P0 BRA `(.L_x_36) ;  /* 0x0000000000048947 */ /* 0x000fea0003800000 */
[----:B-1----:R-:W-:Y:S01]  /*22a0*/  BPT.TRAP 0x1 ;  /* 0x000000040000795c */ /* 0x002fe20000300000 */
.L_x_36:
[----:B------:R-:W-:-:S13]  /*22b0*/  ISETP.NE.AND P0, PT, R89, RZ, PT ;  /* 0x000000ff5900720c */ /* 0x000fda0003f05270 */
[----:B------:R-:W-:-:S05]  /*22c0*/  VOTEU.ANY UP0, P0 ;  /* 0x00000000003f7886 */ /* 0x000fca0000000100 */
[----:B------:R-:W-:-:S06]  /*22d0*/  @UP0 UIADD3 UR4, UR48, UR42, URZ ;  /* 0x0000002a30040290 */ /* 0x000fcc000fffe03f */
[----:B------:R-:W-:Y:S02]  /*22e0*/  IMAD.U32 R4, RZ, RZ, UR4 ;  /* 0x00000004ff047e24 */ /* 0x000fe4000f8e00ff */
[----:B------:R-:W-:Y:S02]  /*22f0*/  IMAD.U32 R3, RZ, RZ, UR4 ;  /* 0x00000004ff037e24 */ /* 0x000fe4000f8e00ff */
[----:B------:R-:W-:-:S05]  /*2300*/  @P0 IMAD.WIDE.U32 R4, R4, -0x55555555, RZ ;  /* 0xaaaaaaab04040825 */ /* 0x000fca00078e00ff */
[----:B------:R-:W-:-:S05]  /*2310*/  @P0 SHF.R.U32.HI R0, RZ, 0x2, R5 ;  /* 0x00000002ff000819 */ /* 0x000fca0000011605 */
[----:B------:R-:W-:-:S05]  /*2320*/  @P0 IMAD R0, R0, -0x6, R3 ;  /* 0xfffffffa00000824 */ /* 0x000fca00078e0203 */
[----:B------:R-:W-:-:S05]  /*2330*/  @P0 LEA R0, R0, UR50, 0x3 ;  /* 0x0000003200000c11 */ /* 0x000fca000f8e18ff */
[----:B------:R-:W-:-:S05]  /*2340*/  @P0 VIADD R3, R0, 0x30 ;  /* 0x0000003000030836 */ /* 0x000fca0000000000 */
[----:B------:R-:W-:-:S04]  /*2350*/  @P0 PRMT R3, R88, 0x654, R3 ;  /* 0x0000065458030816 */ /* 0x000fc80000000003 */
[----:B------:R2:W-:Y:S01]  /*2360*/  @P0 SYNCS.ARRIVE.TRANS64.RED.A1T0 RZ, [R3+URZ], RZ ;  /* 0x000000ff03ff09a7 */ /* 0x0005e2000810043f */
[----:B------:R-:W-:-:S13]  /*2370*/  ISETP.GT.U32.AND P0, PT, R19, 0x1, PT ;  /* 0x000000011300780c */ /* 0x000fda0003f04070 */
[----:B--2---:R-:W-:Y:S05]  /*2380*/  @P0 BRA `(.L_x_35) ;  /* 0x0000000000040947 */ /* 0x004fea0003800000 */
[----:B-1----:R-:W-:Y:S01]  /*2390*/  BPT.TRAP 0x1 ;  /* 0x000000040000795c */ /* 0x002fe20000300000 */
.L_x_35:
[----:B------:R-:W-:Y:S01]  /*23a0*/  UIADD3 UR6, UR50, 0x200, URZ ;  /* 0x0000020032067890 */ /* 0x000fe2000fffe03f */
[----:B------:R-:W-:Y:S01]  /*23b0*/  R2UR UR46, R22 ;  /* 0x00000000162e72ca */ /* 0x000fe200000e0000 */
[----:B------:R-:W-:Y:S01]  /*23c0*/  UIADD3 UR42, UR43, UR42, URZ ;  /* 0x0000002a2b2a7290 */ /* 0x000fe2000fffe03f */
[----:B------:R-:W-:Y:S01]  /*23d0*/  R2UR UR45, R23 ;  /* 0x00000000172d72ca */ /* 0x000fe200000e0000 */
[----:B------:R-:W-:Y:S02]  /*23e0*/  UISETP.GE.U32.AND UP1, UPT, UR43, 0x6, UPT ;  /* 0x000000062b00788c */ /* 0x000fe4000bf26070 */
[----:B------:R-:W-:Y:S02]  /*23f0*/  ULOP3.LUT UP2, URZ, UR6, 0x1bf, URZ, 0xc0, !UPT ;  /* 0x000001bf063f7892 */ /* 0x000fe4000f84c03f */
[----:B------:R-:W-:-:S04]  /*2400*/  UISETP.GT.U32.AND UP0, UPT, UR42, 0x5, UPT ;  /* 0x000000052a00788c */ /* 0x000fc8000bf04070 */
[----:B------:R-:W-:Y:S01]  /*2410*/  UISETP.LT.U32.AND UP0, UPT, UR43, 0x6, UP0 ;  /* 0x000000062b00788c */ /* 0x000fe20008701070 */
[----:B------:R-:W-:Y:S01]  /*2420*/  PLOP3.LUT P0, PT, PT, PT, UP2, 0x80, 0x0 ;  /* 0x000000000000781c */ /* 0x000fe20003f0f028 */
[----:B------:R-:W-:Y:S02]  /*2430*/  USHF.L.U32 UR46, UR46, 0x7, URZ ;  /* 0x000000072e2e7899 */ /* 0x000fe4000800063f */
[----:B------:R-:W-:Y:S02]  /*2440*/  @UP1 UIMAD.WIDE.U32 UR4, UR42, -0x55555555, URZ ;  /* 0xaaaaaaab2a0418a5 */ /* 0x000fe4000f8e003f */
[----:B------:R-:W-:Y:S02]  /*2450*/  USEL UR6, URZ, 0x1, !UP0 ;  /* 0x000000013f067887 */ /* 0x000fe4000c000000 */
[----:B------:R-:W-:Y:S02]  /*2460*/  @UP1 USHF.R.U32.HI UR4, URZ, 0x2, UR5 ;  /* 0x000000023f041899 */ /* 0x000fe40008011605 */
[----:B------:R-:W-:-:S02]  /*2470*/  ULOP3.LUT UR41, UR41, UR6, URZ, 0x3c, !UPT ;  /* 0x0000000629297292 */ /* 0x000fc4000f8e3c3f */
[----:B------:R-:W-:Y:S02]  /*2480*/  USHF.L.U32 UR45, UR45, 0x7, URZ ;  /* 0x000000072d2d7899 */ /* 0x000fe4000800063f */
[----:B------:R-:W-:Y:S01]  /*2490*/  @UP1 ULOP3.LUT UR41, UR41, 0x1, UR4, 0x78, !UPT ;  /* 0x0000000129291892 */ /* 0x000fe2000f8e7804 */
[----:B------:R-:W-:Y:S11]  /*24a0*/  @!P0 BRA `(.L_x_37) ;  /* 0x00000000007c8947 */ /* 0x000ff60003800000 */
[----:B------:R-:W-:Y:S01]  /*24b0*/  MOV R22, 0x0 ;  /* 0x0000000000167802 */ /* 0x000fe20000000f00 */
[----:B------:R-:W-:Y:S01]  /*24c0*/  ULDC.64 UR4, c[0x4][0x80] ;  /* 0x0100200000047ab9 */ /* 0x000fe20000000a00 */
[----:B------:R-:W-:Y:S01]  /*24d0*/  ULDC.64 UR6, c[0x4][0x10] ;  /* 0x0100040000067ab9 */ /* 0x000fe20000000a00 */
[----:B------:R-:W-:Y:S01]  /*24e0*/  IMAD.U32 R4, RZ, RZ, UR4 ;  /* 0x00000004ff047e24 */ /* 0x000fe2000f8e00ff */
[----:B------:R2:W3:Y:S01]  /*24f0*/  LDC.64 R14, c[0x4][R22] ;  /* 0x01000000160e7b82 */ /* 0x0004e20000000a00 */
[----:B------:R-:W-:Y:S01]  /*2500*/  IMAD.U32 R5, RZ, RZ, UR5 ;  /* 0x00000005ff057e24 */ /* 0x000fe2000f8e00ff */
[----:B------:R-:W-:Y:S01]  /*2510*/  ULDC.64 UR4, c[0x4][0x88] ;  /* 0x0100220000047ab9 */ /* 0x000fe20000000a00 */
[----:B------:R-:W-:Y:S01]  /*2520*/  IMAD.U32 R10, RZ, RZ, UR6 ;  /* 0x00000006ff0a7e24 */ /* 0x000fe2000f8e00ff */
[----:B------:R-:W-:Y:S01]  /*2530*/  MOV R7, UR5 ;  /* 0x0000000500077c02 */ /* 0x000fe20008000f00 */
[----:B------:R-:W-:Y:S02]  /*2540*/  IMAD.U32 R6, RZ, RZ, UR4 ;  /* 0x00000004ff067e24 */ /* 0x000fe4000f8e00ff */
[----:B------:R-:W-:-:S02]  /*2550*/  IMAD.U32 R11, RZ, RZ, UR7 ;  /* 0x00000007ff0b7e24 */ /* 0x000fc4000f8e00ff */
[----:B------:R-:W-:Y:S02]  /*2560*/  IMAD.MOV.U32 R8, RZ, RZ, 0x70 ;  /* 0x00000070ff087424 */ /* 0x000fe400078e00ff */
[----:B------:R-:W-:Y:S02]  /*2570*/  IMAD.MOV.U32 R12, RZ, RZ, 0x1 ;  /* 0x00000001ff0c7424 */ /* 0x000fe400078e00ff */
[----:B--2---:R-:W-:-:S07]  /*2580*/  IMAD.MOV.U32 R13, RZ, RZ, RZ ;  /* 0x000000ffff0d7224 */ /* 0x004fce00078e00ff */
[----:B------:R-:W-:-:S07]  /*2590*/  LEPC R20, `(.L_x_38) ;  /* 0x000000001014794e */ /* 0x000fce0000000000 */
[----:B-1-3-5:R-:W-:Y:S05]  /*25a0*/  CALL.ABS.NOINC R14 ;  /* 0x000000000e007343 */ /* 0x02afea0003c00000 */
.L_x_38:
[----:B------:R-:W1:Y:S01]  /*25b0*/  LDC.64 R22, c[0x4][R22] ;  /* 0x0100000016167b82 */ /* 0x000e620000000a00 */
[----:B------:R-:W-:Y:S01]  /*25c0*/  ULDC.64 UR4, c[0x4][0x80] ;  /* 0x0100200000047ab9 */ /* 0x000fe20000000a00 */
[----:B------:R-:W-:Y:S01]  /*25d0*/  ULDC.64 UR6, c[0x4][0x10] ;  /* 0x0100040000067ab9 */ /* 0x000fe20000000a00 */
[----:B------:R-:W-:Y:S01]  /*25e0*/  IMAD.U32 R4, RZ, RZ, UR4 ;  /* 0x00000004ff047e24 */ /* 0x000fe2000f8e00ff */
[----:B------:R-:W-:Y:S01]  /*25f0*/  MOV R10, UR6 ;  /* 0x00000006000a7c02 */ /* 0x000fe20008000f00 */
[----:B------:R-:W-:Y:S01]  /*2600*/  IMAD.U32 R5, RZ, RZ, UR5 ;  /* 0x00000005ff057e24 */ /* 0x000fe2000f8e00ff */
[----:B------:R-:W-:Y:S01]  /*2610*/  ULDC.64 UR4, c[0x4][0x88] ;  /* 0x0100220000047ab9 */ /* 0x000fe20000000a00 */
[----:B------:R-:W-:Y:S02]  /*2620*/  IMAD.U32 R11, RZ, RZ, UR7 ;  /* 0x00000007ff0b7e24 */ /* 0x000fe4000f8e00ff */
[----:B------:R-:W-:Y:S02]  /*2630*/  IMAD.U32 R6, RZ, RZ, UR4 ;  /* 0x00000004ff067e24 */ /* 0x000fe4000f8e00ff */
[----:B------:R-:W-:-:S02]  /*2640*/  IMAD.U32 R7, RZ, RZ, UR5 ;  /* 0x00000005ff077e24 */ /* 0x000fc4000f8e00ff */
[----:B------:R-:W-:Y:S02]  /*2650*/  IMAD.MOV.U32 R8, RZ, RZ, 0x70 ;  /* 0x00000070ff087424 */ /* 0x000fe400078e00ff */
[----:B------:R-:W-:Y:S02]  /*2660*/  IMAD.MOV.U32 R12, RZ, RZ, 0x1 ;  /* 0x00000001ff0c7424 */ /* 0x000fe400078e00ff */
[----:B------:R-:W-:-:S07]  /*2670*/  IMAD.MOV.U32 R13, RZ, RZ, RZ ;  /* 0x000000ffff0d7224 */ /* 0x000fce00078e00ff */
[----:B------:R-:W-:-:S07]  /*2680*/  LEPC R20, `(.L_x_37) ;  /* 0x000000001014794e */ /* 0x000fce0000000000 */
[----:B-1----:R-:W-:Y:S05]  /*2690*/  CALL.ABS.NOINC R22 ;  /* 0x0000000016007343 */ /* 0x002fea0003c00000 */
.L_x_37:
[----:B------:R-:W-:Y:S02]  /*26a0*/  ULDC.64 UR4, c[0x0][0x590] ;  /* 0x0001640000047ab9 */ /* 0x000fe40000000a00 */
[----:B------:R-:W-:Y:S02]  /*26b0*/  IMAD.U32 R103, RZ, RZ, UR4 ;  /* 0x00000004ff677e24 */ /* 0x000fe4000f8e00ff */
[----:B------:R-:W-:-:S03]  /*26c0*/  IMAD.U32 R104, RZ, RZ, UR5 ;  /* 0x00000005ff687e24 */ /* 0x000fc6000f8e00ff */
[----:B------:R-:W-:-:S04]  /*26d0*/  ISETP.NE.U32.AND P0, PT, R103, RZ, PT ;  /* 0x000000ff6700720c */ /* 0x000fc80003f05070 */
[----:B------:R-:W-:-:S13]  /*26e0*/  ISETP.NE.AND.EX P0, PT, R104, RZ, PT, P0 ;  /* 0x000000ff6800720c */ /* 0x000fda0003f05300 */
[----:B------:R-:W-:Y:S05]  /*26f0*/  @!P0 BRA `(.L_x_39) ;  /* 0x0000000000348947 */ /* 0x000fea0003800000 */
[----:B------:R-:W-:Y:S02]  /*2700*/  ULDC.64 UR4, c[0x0][0x588] ;  /* 0x0001620000047ab9 */ /* 0x000fe40000000a00 */
[----:B------:R-:W-:-:S04]  /*2710*/  ISETP.NE.U32.AND P1, PT, RZ, UR4, PT ;  /* 0x00000004ff007c0c */ /* 0x000fc8000bf25070 */
[----:B------:R-:W-:-:S13]  /*2720*/  ISETP.NE.AND.EX P1, PT, RZ, UR5, PT, P1 ;  /* 0x00000005ff007c0c */ /* 0x000fda000bf25310 */
[----:B------:R-:W-:Y:S05]  /*2730*/  @!P1 BRA `(.L_x_40) ;  /* 0x0000000000189947 */ /* 0x000fea0003800000 */
[----:B------:R-:W2:Y:S01]  /*2740*/  LDC.64 R4, c[0x0][0x588] ;  /* 0x00016200ff047b82 */ /* 0x000ea20000000a00 */
[----:B------:R-:W-:-:S04]  /*2750*/  IMAD R3, R103, UR47, RZ ;  /* 0x0000002f67037c24 */ /* 0x000fc8000f8e02ff */
[----:B--2---:R-:W-:-:S05]  /*2760*/  IMAD.WIDE R4, R3, 0x4, R4 ;  /* 0x0000000403047825 */ /* 0x004fca00078e0204 */
[----:B-----5:R2:W5:Y:S01]  /*2770*/  LDG.E R91, desc[UR54][R4.64] ;  /* 0x00000036045b7981 */ /* 0x020562000c1e1900 */
[----:B------:R-:W-:Y:S01]  /*2780*/  IMAD.MOV.U32 R90, RZ, RZ, 0x1 ;  /* 0x00000001ff5a7424 */ /* 0x000fe200078e00ff */
[----:B------:R-:W-:Y:S06]  /*2790*/  BRA `(.L_x_39) ;  /* 0x00000000000c7947 */ /* 0x000fec0003800000 */
.L_x_40:
[----:B------:R-:W-:Y:S01]  /*27a0*/  ULDC UR4, c[0x0][0x580] ;  /* 0x0001600000047ab9 */ /* 0x000fe20000000800 */
[----:B------:R-:W-:Y:S02]  /*27b0*/  IMAD.MOV.U32 R90, RZ, RZ, 0x1 ;  /* 0x00000001ff5a7424 */ /* 0x000fe400078e00ff */
[----:B-----5:R-:W-:-:S07]  /*27c0*/  IMAD.U32 R91, RZ, RZ, UR4 ;  /* 0x00000004ff5b7e24 */ /* 0x020fce000f8e00ff */
.L_x_39:
[----:B------:R-:W3:Y:S02]  /*27d0*/  LDC.64 R6, c[0x0][0x5b0] ;  /* 0x00016c00ff067b82 */ /* 0x000ee40000000a00 */
[----:B---3--:R-:W-:-:S04]  /*27e0*/  ISETP.NE.U32.AND P1, PT, R6, RZ, PT ;  /* 0x000000ff0600720c */ /* 0x008fc80003f25070 */
[----:B------:R-:W-:-:S13]  /*27f0*/  ISETP.NE.AND.EX P1, PT, R7, RZ, PT, P1 ;  /* 0x000000ff0700720c */ /* 0x000fda0003f25310 */
[----:B------:R-:W-:Y:S05]  /*2800*/  @!P1 BRA `(.L_x_41) ;  /* 0x00000000002c9947 */ /* 0x000fea0003800000 */
[----:B------:R-:W-:Y:S02]  /*2810*/  ULDC.64 UR4, c[0x0][0x5a8] ;  /* 0x00016a0000047ab9 */ /* 0x000fe40000000a00 */
[----:B------:R-:W-:-:S04]  /*2820*/  ISETP.NE.U32.AND P1, PT, RZ, UR4, PT ;  /* 0x00000004ff007c0c */ /* 0x000fc8000bf25070 */
[----:B------:R-:W-:-:S13]  /*2830*/  ISETP.NE.AND.EX P1, PT, RZ, UR5, PT, P1 ;  /* 0x00000005ff007c0c */ /* 0x000fda000bf25310 */
[----:B------:R-:W-:Y:S05]  /*2840*/  @!P1 BRA `(.L_x_42) ;  /* 0x0000000000149947 */ /* 0x000fea0003800000 */
[----:B--2---:R-:W2:Y:S01]  /*2850*/  LDC.64 R4, c[0x0][0x5a8] ;  /* 0x00016a00ff047b82 */ /* 0x004ea20000000a00 */
[----:B------:R-:W-:-:S04]  /*2860*/  IMAD R3, R6, UR47, RZ ;  /* 0x0000002f06037c24 */ /* 0x000fc8000f8e02ff */
[----:B--2---:R-:W-:-:S05]  /*2870*/  IMAD.WIDE R4, R3, 0x4, R4 ;  /* 0x0000000403047825 */ /* 0x004fca00078e0204 */
[----:B-----5:R3:W5:Y:S01]  /*2880*/  LDG.E R92, desc[UR54][R4.64] ;  /* 0x00000036045c7981 */ /* 0x020762000c1e1900 */
[----:B------:R-:W-:Y:S05]  /*2890*/  BRA `(.L_x_41) ;  /* 0x0000000000087947 */ /* 0x000fea0003800000 */
.L_x_42:
[----:B------:R-:W-:Y:S02]  /*28a0*/  ULDC UR4, c[0x0][0x5a0] ;  /* 0x0001680000047ab9 */ /* 0x000fe40000000800 */
[----:B-----5:R-:W-:-:S07]  /*28b0*/  MOV R92, UR4 ;  /* 0x00000004005c7c02 */ /* 0x020fce0008000f00 */
.L_x_41:
[----:B------:R-:W-:Y:S01]  /*28c0*/  ULDC.64 UR4, c[0x0][0x588] ;  /* 0x0001620000047ab9 */ /* 0x000fe20000000a00 */
[----:B------:R-:W-:Y:S01]  /*28d0*/  ISETP.NE.U32.AND P1, PT, R103, RZ, PT ;  /* 0x000000ff6700720c */ /* 0x000fe20003f25070 */
[----:B------:R-:W-:Y:S02]  /*28e0*/  UISETP.NE.U32.AND UP0, UPT, UR4, URZ, UPT ;  /* 0x0000003f0400728c */ /* 0x000fe4000bf05070 */
[----:B------:R-:W-:Y:S01]  /*28f0*/  ISETP.NE.U32.AND P3, PT, RZ, UR4, PT ;  /* 0x00000004ff007c0c */ /* 0x000fe2000bf65070 */
[----:B------:R-:W-:Y:S01]  /*2900*/  IMAD.MOV.U32 R0, RZ, RZ, 0x1 ;  /* 0x00000001ff007424 */ /* 0x000fe200078e00ff */
[----:B------:R-:W-:Y:S01]  /*2910*/  ISETP.NE.AND.EX P4, PT, R104, RZ, PT, P1 ;  /* 0x000000ff6800720c */ /* 0x000fe20003f85310 */
[----:B------:R-:W-:Y:S02]  /*2920*/  UISETP.NE.AND.EX UP0, UPT, UR5, URZ, UPT, UP0 ;  /* 0x0000003f0500728c */ /* 0x000fe4000bf05300 */
[----:B------:R-:W-:-:S04]  /*2930*/  ISETP.NE.AND.EX P3, PT, RZ, UR5, PT, P3 ;  /* 0x00000005ff007c0c */ /* 0x000fc8000bf65330 */
[----:B------:R-:W-:-:S04]  /*2940*/  PLOP3.LUT P2, PT, PT, PT, UP0, 0x80, 0x0 ;  /* 0x000000000000781c */ /* 0x000fc80003f4f008 */
[----:B------:R-:W-:-:S05]  /*2950*/  PLOP3.LUT P2, PT, P2, PT, PT, 0x8, 0x0 ;  /* 0x000000000000781c */ /* 0x000fca000174e170 */
[----:B------:R-:W-:Y:S08]  /*2960*/  @P3 BRA P4, `(.L_x_43) ;  /* 0x0000000000283947 */ /* 0x000ff00002000000 */
[----:B------:R-:W-:Y:S04]  /*2970*/  BSSY B0, `(.L_x_44) ;  /* 0x0000008000007945 */ /* 0x000fe80003800000 */
[----:B------:R-:W-:Y:S05]  /*2980*/  @!P0 BRA `(.L_x_45) ;  /* 0x0000000000148947 */ /* 0x000fea0003800000 */
[----:B------:R-:W-:Y:S02]  /*2990*/  LOP3.LUT P4, RZ, R90, 0xff, RZ, 0xc0, !PT ;  /* 0x000000ff5aff7812 */ /* 0x000fe4000788c0ff */
[----:B------:R-:W-:-:S11]  /*29a0*/  PLOP3.LUT P3, PT, P2, PT, PT, 0x80, 0x0 ;  /* 0x000000000000781c */ /* 0x000fd6000176f070 */
[----:B------:R-:W-:Y:S05]  /*29b0*/  @!P4 BRA `(.L_x_46) ;  /* 0x00000000000cc947 */ /* 0x000fea0003800000 */
[----:B-----5:R-:W-:Y:S01]  /*29c0*/  FSETP.EQ.AND P3, PT, R91, RZ, PT ;  /* 0x000000ff5b00720b */ /* 0x020fe20003f62000 */
[----:B------:R-:W-:-:S12]  /*29d0*/  BRA `(.L_x_46) ;  /* 0x0000000000047947 */ /* 0x000fd80003800000 */
.L_x_45:
[----:B-----5:R-:W-:-:S13]  /*29e0*/  FSETP.EQ.AND P3, PT, R91, RZ, PT ;  /* 0x000000ff5b00720b */ /* 0x020fda0003f62000 */
.L_x_46:
[----:B-1----:R-:W-:Y:S05]  /*29f0*/  BSYNC B0 ;  /* 0x0000000000007941 */ /* 0x002fea0003800000 */
.L_x_44:
[----:B------:R-:W-:-:S07]  /*2a00*/  SEL R0, RZ, 0x1, P3 ;  /* 0x00000001ff007807 */ /* 0x000fce0001800000 */
.L_x_43:
[----:B------:R-:W-:Y:S04]  /*2a10*/  BSSY B0, `(.L_x_47) ;  /* 0x0000007000007945 */ /* 0x000fe80003800000 */
[----:B------:R-:W-:Y:S05]  /*2a20*/  @!P0 BRA `(.L_x_48) ;  /* 0x0000000000108947 */ /* 0x000fea0003800000 */
[----:B------:R-:W-:-:S13]  /*2a30*/  LOP3.LUT P0, RZ, R90, 0xff, RZ, 0xc0, !PT ;  /* 0x000000ff5aff7812 */ /* 0x000fda000780c0ff */
[----:B------:R-:W-:Y:S05]  /*2a40*/  @!P0 BRA `(.L_x_49) ;  /* 0x00000000000c8947 */ /* 0x000fea0003800000 */
[----:B-----5:R-:W-:Y:S01]  /*2a50*/  FSETP.EQ.AND P2, PT, R91, RZ, PT ;  /* 0x000000ff5b00720b */ /* 0x020fe20003f42000 */
[----:B------:R-:W-:-:S12]  /*2a60*/  BRA `(.L_x_49) ;  /* 0x0000000000047947 */ /* 0x000fd80003800000 */
.L_x_48:
[----:B-----5:R-:W-:-:S13]  /*2a70*/  FSETP.EQ.AND P2, PT, R91, RZ, PT ;  /* 0x000000ff5b00720b */ /* 0x020fda0003f42000 */
.L_x_49:
[----:B-1----:R-:W-:Y:S05]  /*2a80*/  BSYNC B0 ;  /* 0x0000000000007941 */ /* 0x002fea0003800000 */
.L_x_47:
[----:B------:R-:W-:Y:S01]  /*2a90*/  PRMT R3, R0, 0x9910, RZ ;  /* 0x0000991000037816 */ /* 0x000fe200000000ff */
[----:B------:R-:W-:Y:S01]  /*2aa0*/  BSSY B0, `(.L_x_50) ;  /* 0x000001c000007945 */ /* 0x000fe20003800000 */
[----:B------:R-:W-:Y:S01]  /*2ab0*/  LOP3.LUT R95, R95, 0x1, RZ, 0x3c, !PT ;  /* 0x000000015f5f7812 */ /* 0x000fe200078e3cff */
[----:B------:R-:W-:Y:S01]  /*2ac0*/  IMAD.MOV.U32 R0, RZ, RZ, RZ ;  /* 0x000000ffff007224 */ /* 0x000fe200078e00ff */
[----:B------:R-:W-:Y:S02]  /*2ad0*/  ISETP.NE.AND P0, PT, R3, RZ, PT ;  /* 0x000000ff0300720c */ /* 0x000fe40003f05270 */
[----:B------:R-:W-:Y:S02]  /*2ae0*/  CS2R R6, SRZ ;  /* 0x0000000000067805 */ /* 0x000fe4000001ff00 */
[----:B--23--:R-:W-:Y:S02]  /*2af0*/  CS2R R4, SRZ ;  /* 0x0000000000047805 */ /* 0x00cfe4000001ff00 */
[----:B------:R-:W-:-:S02]  /*2b00*/  CS2R R10, SRZ ;  /* 0x00000000000a7805 */ /* 0x000fc4000001ff00 */
[----:B------:R-:W-:-:S05]  /*2b10*/  CS2R R8, SRZ ;  /* 0x0000000000087805 */ /* 0x000fca000001ff00 */
[----:B------:R-:W-:Y:S05]  /*2b20*/  @!P0 BRA `(.L_x_51) ;  /* 0x00000000004c8947 */ /* 0x000fea0003800000 */
[----:B------:R-:W-:-:S13]  /*2b30*/  ISETP.NE.AND P3, PT, R101, 0x3, PT ;  /* 0x000000036500780c */ /* 0x000fda0003f65270 */
[----:B------:R-:W-:Y:S05]  /*2b40*/  @!P3 BRA `(.L_x_52) ;  /* 0x000000000004b947 */ /* 0x000fea0003800000 */
[----:B------:R-:W-:Y:S01]  /*2b50*/  BPT.TRAP 0x1 ;  /* 0x000000040000795c */ /* 0x000fe20000300000 */
.L_x_52:
[----:B------:R-:W-:Y:S01]  /*2b60*/  SHF.L.U32 R0, R95, 0x1f, RZ ;  /* 0x0000001f5f007819 */ /* 0x000fe200000006ff */
[----:B------:R-:W-:Y:S01]  /*2b70*/  BSSY B1, `(.L_x_53) ;  /* 0x0000005000017945 */ /* 0x000fe20003800000 */
[----:B------:R-:W-:Y:S01]  /*2b80*/  @!P2 LEA R3, R94, UR50, 0x1 ;  /* 0x000000325e03ac11 */ /* 0x000fe2000f8e08ff */
[----:B------:R-:W-:Y:S01]  /*2b90*/  IMAD.MOV.U32 R11, RZ, RZ, RZ ;  /* 0x000000ffff0b7224 */ /* 0x000fe200078e00ff */
[----:B------:R-:W1:Y:S02]  /*2ba0*/  SYNCS.PHASECHK.TRANS64.TRYWAIT P3, [UR50+0x60], R0 ;  /* 0x00006000ff0075a7 */ /* 0x000e640008060172 */
[----:B-1----:R-:W-:Y:S05]  /*2bb0*/  @!P3 BRA `(.L_x_54) ;  /* 0x0000004c006cb947 */ /* 0x002fea0003800000 */
.L_x_169:
[----:B------:R-:W-:Y:S05]  /*2bc0*/  BSYNC B1 ;  /* 0x0000000000017941 */ /* 0x000fea0003800000 */
.L_x_53:
[----:B------:R-:W-:Y:S01]  /*2bd0*/  IMAD.MOV.U32 R10, RZ, RZ, RZ ;  /* 0x000000ffff0a7224 */ /* 0x000fe200078e00ff */
[----:B------:R-:W-:Y:S01]  /*2be0*/  CS2R R8, SRZ ;  /* 0x0000000000087805 */ /* 0x000fe2000001ff00 */
[----:B------:R-:W-:Y:S01]  /*2bf0*/  IMAD.MOV.U32 R6, RZ, RZ, RZ ;  /* 0x000000ffff067224 */ /* 0x000fe200078e00ff */
[----:B-1----:R-:W-:Y:S01]  /*2c00*/  CS2R R4, SRZ ;  /* 0x0000000000047805 */ /* 0x002fe2000001ff00 */
[----:B------:R-:W-:Y:S01]  /*2c10*/  @!P2 IMAD R12, R98, 0x2, R3 ;  /* 0x00000002620ca824 */ /* 0x000fe200078e0203 */
[----:B------:R-:W-:Y:S05]  /*2c20*/  @!P2 WARPSYNC.ALL ;  /* 0x000000000000a948 */ /* 0x000fea0003800000 */
[----:B------:R1:W2:Y:S01]  /*2c30*/  @!P2 LDSM.16.M88.4 R8, [R3+0x200] ;  /* 0x000200000308a83b */ /* 0x0002a20000000200 */
[----:B------:R-:W-:-:S03]  /*2c40*/  IMAD.MOV.U32 R0, RZ, RZ, 0x1 ;  /* 0x00000001ff007424 */ /* 0x000fc600078e00ff */
[----:B------:R1:W3:Y:S04]  /*2c50*/  @!P2 LDSM.16.M88.4 R4, [R12+0x200] ;  /* 0x000200000c04a83b */ /* 0x0002e80000000200 */
.L_x_51:
[----:B------:R-:W-:Y:S05]  /*2c60*/  BSYNC B0 ;  /* 0x0000000000007941 */ /* 0x000fea0003800000 */
.L_x_50:
[--C-:B-12---:R-:W-:Y:S02]  /*2c70*/  HADD2.F32 R12, -RZ, R8.reuse.H0_H0 ;  /* 0x20000008ff0c7230 */ /* 0x106fe40000004100 */
[C---:B-----5:R-:W-:Y:S01]  /*2c80*/  FMUL R24, R92.reuse, R24 ;  /* 0x000000185c187220 */ /* 0x060fe20000400000 */
[----:B------:R-:W-:Y:S02]  /*2c90*/  HADD2.F32 R14, -RZ, R8.H1_H1 ;  /* 0x30000008ff0e7230 */ /* 0x000fe40000004100 */
[C---:B------:R-:W-:Y:S01]  /*2ca0*/  FMUL R25, R92.reuse, R25 ;  /* 0x000000195c197220 */ /* 0x040fe20000400000 */
[--C-:B------:R-:W-:Y:S02]  /*2cb0*/  HADD2.F32 R20, -RZ, R9.reuse.H0_H0 ;  /* 0x20000009ff147230 */ /* 0x100fe40000004100 */
[C---:B------:R-:W-:Y:S01]  /*2cc0*/  FMUL R3, R92.reuse, R26 ;  /* 0x0000001a5c037220 */ /* 0x040fe20000400000 */
[----:B------:R-:W-:Y:S02]  /*2cd0*/  HADD2.F32 R22, -RZ, R9.H1_H1 ;  /* 0x30000009ff167230 */ /* 0x000fe40000004100 */
[----:B------:R-:W-:Y:S01]  /*2ce0*/  FMUL R27, R92, R27 ;  /* 0x0000001b5c1b7220 */ /* 0x000fe20000400000 */
[C---:B------:R-:W-:Y:S01]  /*2cf0*/  FFMA R24, R91.reuse, R12, R24 ;  /* 0x0000000c5b187223 */ /* 0x040fe20000000018 */
[C---:B------:R-:W-:Y:S01]  /*2d00*/  FFMA R25, R91.reuse, R14, R25 ;  /* 0x0000000e5b197223 */ /* 0x040fe20000000019 */
[C---:B------:R-:W-:Y:S01]  /*2d10*/  FFMA R3, R91.reuse, R20, R3 ;  /* 0x000000145b037223 */ /* 0x040fe20000000003 */
[----:B------:R-:W-:Y:S01]  /*2d20*/  FFMA R26, R91, R22, R27 ;  /* 0x000000165b1a7223 */ /* 0x000fe2000000001b */
[----:B------:R-:W-:-:S02]  /*2d30*/  HADD2.F32 R12, -RZ, R10.H0_H0 ;  /* 0x2000000aff0c7230 */ /* 0x000fc40000004100 */
[C---:B------:R-:W-:Y:S01]  /*2d40*/  FMUL R28, R92.reuse, R28 ;  /* 0x0000001c5c1c7220 */ /* 0x040fe20000400000 */
        /* <DEDUP_REMOVED lines=10> */
[----:B---3--:R-:W-:-:S02]  /*2df0*/  HADD2.F32 R12, -RZ, R4.H0_H0 ;  /* 0x20000004ff0c7230 */ /* 0x008fc40000004100 */
        /* <DEDUP_REMOVED lines=19> */
[----:B------:R-:W-:Y:S01]  /*2f30*/  F2FP.F16.F32.PACK_AB R24, R25, R24 ;  /* 0x000000181918723e */ /* 0x000fe200000000ff */
[C---:B------:R-:W-:Y:S01]  /*2f40*/  FFMA R12, R91.reuse, R12, R36 ;  /* 0x0000000c5b0c7223 */ /* 0x040fe20000000024 */
[C---:B------:R-:W-:Y:S01]  /*2f50*/  FFMA R37, R91.reuse, R14, R37 ;  /* 0x0000000e5b257223 */ /* 0x040fe20000000025 */
[----:B------:R-:W-:Y:S01]  /*2f60*/  F2FP.F16.F32.PACK_AB R25, R26, R3 ;  /* 0x000000031a19723e */ /* 0x000fe200000000ff */
[C---:B------:R-:W-:Y:S01]  /*2f70*/  FFMA R20, R91.reuse, R20, R21 ;  /* 0x000000145b147223 */ /* 0x040fe20000000015 */
[----:B------:R-:W-:Y:S01]  /*2f80*/  FFMA R39, R91, R22, R39 ;  /* 0x000000165b277223 */ /* 0x000fe20000000027 */
[----:B------:R-:W-:Y:S01]  /*2f90*/  LEA R3, R94, UR50, 0x1 ;  /* 0x000000325e037c11 */ /* 0x000fe2000f8e08ff */
[----:B------:R-:W-:Y:S05]  /*2fa0*/  WARPSYNC.ALL ;  /* 0x0000000000007948 */ /* 0x000fea0003800000 */
[----:B------:R-:W-:Y:S01]  /*2fb0*/  F2FP.F16.F32.PACK_AB R32, R33, R32 ;  /* 0x000000202120723e */ /* 0x000fe200000000ff */
[----:B------:R-:W-:Y:S01]  /*2fc0*/  BSSY B0, `(.L_x_55) ;  /* 0x0000018000007945 */ /* 0x000fe20003800000 */
[----:B------:R-:W-:-:S02]  /*2fd0*/  F2FP.F16.F32.PACK_AB R33, R34, R15 ;  /* 0x0000000f2221723e */ /* 0x000fc400000000ff */
[----:B------:R-:W-:Y:S02]  /*2fe0*/  F2FP.F16.F32.PACK_AB R26, R29, R28 ;  /* 0x0000001c1d1a723e */ /* 0x000fe400000000ff */
[----:B------:R-:W-:Y:S02]  /*2ff0*/  F2FP.F16.F32.PACK_AB R27, R30, R13 ;  /* 0x0000000d1e1b723e */ /* 0x000fe400000000ff */
[----:B------:R-:W-:Y:S01]  /*3000*/  F2FP.F16.F32.PACK_AB R34, R37, R12 ;  /* 0x0000000c2522723e */ /* 0x000fe200000000ff */
[----:B------:R-:W-:Y:S01]  /*3010*/  IMAD R12, R98, 0x2, R3 ;  /* 0x00000002620c7824 */ /* 0x000fe200078e0203 */
[----:B------:R-:W-:Y:S01]  /*3020*/  F2FP.F16.F32.PACK_AB R35, R39, R20 ;  /* 0x000000142723723e */ /* 0x000fe200000000ff */
[----:B------:R1:W-:Y:S01]  /*3030*/  STSM.16.M88.4 [R3+0x200], R24 ;  /* 0x0002001803007844 */ /* 0x0003e20000000200 */
[----:B------:R-:W-:-:S03]  /*3040*/  ISETP.GT.U32.AND P3, PT, R99, 0x3e, PT ;  /* 0x0000003e6300780c */ /* 0x000fc60003f64070 */
[----:B------:R1:W-:Y:S01]  /*3050*/  STSM.16.M88.4 [R12+0x200], R32 ;  /* 0x000200200c007844 */ /* 0x0003e20000000200 */
[----:B------:R-:W-:Y:S01]  /*3060*/  @!PT LDS RZ, [RZ] ;  /* 0x00000000fffff984 */ /* 0x000fe20000000800 */
[----:B------:R-:W-:Y:S01]  /*3070*/  @!PT LDS RZ, [RZ] ;  /* 0x00000000fffff984 */ /* 0x000fe20000000800 */
[----:B------:R-:W-:Y:S01]  /*3080*/  @!PT LDS RZ, [RZ] ;  /* 0x00000000fffff984 */ /* 0x000fe20000000800 */
[----:B------:R-:W-:Y:S01]  /*3090*/  @!PT LDS RZ, [RZ] ;  /* 0x00000000fffff984 */ /* 0x000fe20000000800 */
[----:B------:R2:W-:Y:S06]  /*30a0*/  MEMBAR.ALL.CTA ;  /* 0x0000000000007992 */ /* 0x0005ec0000008000 */
[----:B--2---:R-:W2:Y:S02]  /*30b0*/  FENCE.VIEW.ASYNC.S ;  /* 0x00000000000073c6 */ /* 0x004ea40000000000 */
[----:B--2---:R-:W-:Y:S06]  /*30c0*/  BAR.SYNC.DEFER_BLOCKING 0x1, 0x100 ;  /* 0x0044000000007b1d */ /* 0x004fec0000010000 */
[----:B------:R-:W-:Y:S05]  /*30d0*/  @P3 BRA `(.L_x_56) ;  /* 0x0000000000183947 */ /* 0x000fea0003800000 */
[----:B------:R-:W-:Y:S02]  /*30e0*/  UIADD3 UR4, UP0, UR56, 0x4f0, URZ ;  /* 0x000004f038047890 */ /* 0x000fe4000ff1e03f */
[----:B------:R-:W-:Y:S02]  /*30f0*/  UIADD3 UR44, UR50, 0x200, URZ ;  /* 0x00000200322c7890 */ /* 0x000fe4000fffe03f */
[----:B------:R-:W-:-:S09]  /*3100*/  UIADD3.X UR5, URZ, UR57, URZ, UP0, !UPT ;  /* 0x000000393f057290 */ /* 0x000fd200087fe43f */
[----:B------:R2:W-:Y:S01]  /*3110*/  UTMASTG.3D [UR44], [UR4] ;  /* 0x0000002c040073b5 */ /* 0x0005e20008010000 */
[----:B------:R0:W-:Y:S01]  /*3120*/  UTMACMDFLUSH ;  /* 0x00000000000079b7 */ /* 0x0001e20000000000 */
[----:B--2---:R-:W-:-:S04]  /*3130*/  DEPBAR.LE SB0, 0x1 ;  /* 0x000080400000791a */ /* 0x004fc80000000000 */
.L_x_56:
[----:B------:R-:W-:Y:S05]  /*3140*/  BSYNC B0 ;  /* 0x0000000000007941 */ /* 0x000fea0003800000 */
.L_x_55:
[----:B------:R-:W-:Y:S01]  /*3150*/  BAR.SYNC.DEFER_BLOCKING 0x1, 0x100 ;  /* 0x0044000000007b1d */ /* 0x000fe20000010000 */
[----:B------:R-:W-:Y:S01]  /*3160*/  ISETP.NE.AND P4, PT, RZ, UR40, PT ;  /* 0x00000028ff007c0c */ /* 0x000fe2000bf85270 */
[----:B------:R-:W-:-:S12]  /*3170*/  VIADD R13, R3, 0x200 ;  /* 0x00000200030d7836 */ /* 0x000fd80000000000 */
[----:B------:R-:W-:Y:S05]  /*3180*/  @!P4 BRA `(.L_x_57) ;  /* 0x000000000034c947 */ /* 0x000fea0003800000 */
[----:B------:R-:W-:Y:S04]  /*3190*/  BSSY B0, `(.L_x_58) ;  /* 0x0000009000007945 */ /* 0x000fe80003800000 */
[----:B------:R-:W-:Y:S05]  /*31a0*/  @!P0 BRA `(.L_x_59) ;  /* 0x00000000001c8947 */ /* 0x000fea0003800000 */
[----:B------:R-:W-:-:S13]  /*31b0*/  ISETP.NE.AND P4, PT, R101, 0x3, PT ;  /* 0x000000036500780c */ /* 0x000fda0003f85270 */
[----:B------:R-:W-:Y:S05]  /*31c0*/  @!P4 BRA `(.L_x_60) ;  /* 0x000000000004c947 */ /* 0x000fea0003800000 */
[----:B------:R-:W-:Y:S01]  /*31d0*/  BPT.TRAP 0x1 ;  /* 0x000000040000795c */ /* 0x000fe20000300000 */
.L_x_60:
[----:B------:R-:W-:-:S04]  /*31e0*/  ULEA UR4, UR39, UR50, 0x3 ;  /* 0x0000003227047291 */ /* 0x000fc8000f8e183f */
[----:B------:R-:W-:-:S04]  /*31f0*/  UIADD3 UR4, UR4, 0x80, URZ ;  /* 0x0000008004047890 */ /* 0x000fc8000fffe03f */
[----:B------:R-:W-:-:S09]  /*3200*/  UPRMT UR4, UR49, 0x654, UR4 ;  /* 0x0000065431047896 */ /* 0x000fd20008000004 */
[----:B------:R-:W-:Y:S03]  /*3210*/  SYNCS.ARRIVE.TRANS64.RED.A1T0 RZ, [UR4], RZ ;  /* 0x000000ffffff79a7 */ /* 0x000fe60008100404 */
.L_x_59:
[----:B------:R-:W-:Y:S05]  /*3220*/  BSYNC B0 ;  /* 0x0000000000007941 */ /* 0x000fea0003800000 */
.L_x_58:
[----:B------:R-:W-:-:S04]  /*3230*/  UIADD3 UR39, UR39, 0x1, URZ ;  /* 0x0000000127277890 */ /* 0x000fc8000fffe03f */
[----:B------:R-:W-:-:S04]  /*3240*/  UISETP.NE.AND UP0, UPT, UR39, 0x4, UPT ;  /* 0x000000042700788c */ /* 0x000fc8000bf05270 */
[----:B------:R-:W-:-:S12]  /*3250*/  USEL UR39, UR39, URZ, UP0 ;  /* 0x0000003f27277287 */ /* 0x000fd80008000000 */
.L_x_57:
[----:B------:R-:W-:Y:S04]  /*3260*/  BSSY B0, `(.L_x_61) ;  /* 0x0000011000007945 */ /* 0x000fe80003800000 */
[----:B------:R-:W-:Y:S05]  /*3270*/  @!P0 BRA `(.L_x_62) ;  /* 0x00000000003c8947 */ /* 0x000fea0003800000 */
[----:B------:R-:W-:-:S13]  /*3280*/  ISETP.NE.AND P4, PT, R101, 0x3, PT ;  /* 0x000000036500780c */ /* 0x000fda0003f85270 */
[----:B------:R-:W-:Y:S05]  /*3290*/  @!P4 BRA `(.L_x_63) ;  /* 0x000000000004c947 */ /* 0x000fea0003800000 */
[----:B------:R-:W-:Y:S01]  /*32a0*/  BPT.TRAP 0x1 ;  /* 0x000000040000795c */ /* 0x000fe20000300000 */
.L_x_63:
[C---:B------:R-:W-:Y:S01]  /*32b0*/  LEA R20, R0.reuse, UR50, 0x3 ;  /* 0x0000003200147c11 */ /* 0x040fe2000f8e18ff */
[----:B------:R-:W-:Y:S01]  /*32c0*/  BSSY B1, `(.L_x_64) ;  /* 0x0000006000017945 */ /* 0x000fe20003800000 */
[----:B------:R-:W-:Y:S02]  /*32d0*/  SHF.L.U32 R21, R95, 0x1f, RZ ;  /* 0x0000001f5f157819 */ /* 0x000fe400000006ff */
[----:B------:R-:W-:Y:S02]  /*32e0*/  @!P2 LEA R15, R0, R13, 0xd ;  /* 0x0000000d000fa211 */ /* 0x000fe400078e68ff */
[----:B------:R-:W2:Y:S03]  /*32f0*/  SYNCS.PHASECHK.TRANS64.TRYWAIT P4, [R20+URZ+0x60], R21 ;  /* 0x00006015140075a7 */ /* 0x000ea6000808017f */
[----:B------:R-:W-:Y:S01]  /*3300*/  @!P2 IMAD R14, R98, 0x2, R15 ;  /* 0x00000002620ea824 */ /* 0x000fe200078e020f */
[----:B--2---:R-:W-:Y:S06]  /*3310*/  @!P4 BRA `(.L_x_65) ;  /* 0x0000004400acc947 */ /* 0x004fec0003800000 */
.L_x_170:
[----:B------:R-:W-:Y:S05]  /*3320*/  BSYNC B1 ;  /* 0x0000000000017941 */ /* 0x000fea0003800000 */
.L_x_64:
[----:B------:R-:W-:Y:S05]  /*3330*/  @!P2 WARPSYNC.ALL ;  /* 0x000000000000a948 */ /* 0x000fea0003800000 */
[----:B------:R3:W4:Y:S01]  /*3340*/  @!P2 LDSM.16.M88.4 R8, [R15] ;  /* 0x000000000f08a83b */ /* 0x0007220000000200 */
[----:B------:R-:W-:-:S03]  /*3350*/  VIADD R0, R0, 0x1 ;  /* 0x0000000100007836 */ /* 0x000fc60000000000 */
[----:B------:R3:W1:Y:S04]  /*3360*/  @!P2 LDSM.16.M88.4 R4, [R14] ;  /* 0x000000000e04a83b */ /* 0x0006680000000200 */
.L_x_62:
[----:B------:R-:W-:Y:S05]  /*3370*/  BSYNC B0 ;  /* 0x0000000000007941 */ /* 0x000fea0003800000 */
.L_x_61:
[--C-:B---34-:R-:W-:Y:S02]  /*3380*/  HADD2.F32 R15, -RZ, R8.reuse.H0_H0 ;  /* 0x20000008ff0f7230 */ /* 0x118fe40000004100 */
[C---:B------:R-:W-:Y:S01]  /*3390*/  FMUL R40, R92.reuse, R40 ;  /* 0x000000285c287220 */ /* 0x040fe20000400000 */
[----:B--2---:R-:W-:Y:S02]  /*33a0*/  HADD2.F32 R21, -RZ, R8.H1_H1 ;  /* 0x30000008ff157230 */ /* 0x004fe40000004100 */
[C---:B------:R-:W-:Y:S01]  /*33b0*/  FMUL R14, R92.reuse, R41 ;  /* 0x000000295c0e7220 */ /* 0x040fe20000400000 */
[--C-:B-1----:R-:W-:Y:S02]  /*33c0*/  HADD2.F32 R25, -RZ, R9.reuse.H1_H1 ;  /* 0x30000009ff197230 */ /* 0x102fe40000004100 */
[C---:B------:R-:W-:Y:S01]  /*33d0*/  FMUL R20, R92.reuse, R43 ;  /* 0x0000002b5c147220 */ /* 0x040fe20000400000 */
[----:B------:R-:W-:Y:S02]  /*33e0*/  HADD2.F32 R23, -RZ, R9.H0_H0 ;  /* 0x20000009ff177230 */ /* 0x000fe40000004100 */
[----:B------:R-:W-:Y:S01]  /*33f0*/  FMUL R42, R92, R42 ;  /* 0x0000002a5c2a7220 */ /* 0x000fe20000400000 */
[C---:B------:R-:W-:Y:S01]  /*3400*/  FFMA R40, R91.reuse, R15, R40 ;  /* 0x0000000f5b287223 */ /* 0x040fe20000000028 */
[C---:B------:R-:W-:Y:S01]  /*3410*/  FFMA R15, R91.reuse, R21, R14 ;  /* 0x000000155b0f7223 */ /* 0x040fe2000000000e */
[----:B------:R-:W-:Y:S01]  /*3420*/  FFMA R21, R91, R25, R20 ;  /* 0x000000195b157223 */ /* 0x000fe20000000014 */
[----:B------:R-:W-:-:S02]  /*3430*/  HADD2.F32 R22, -RZ, R10.H0_H0 ;  /* 0x2000000aff167230 */ /* 0x000fc40000004100 */
[C---:B------:R-:W-:Y:S01]  /*3440*/  FFMA R42, R91.reuse, R23, R42 ;  /* 0x000000175b2a7223 */ /* 0x040fe2000000002a */
[--C-:B------:R-:W-:Y:S02]  /*3450*/  HADD2.F32 R25, -RZ, R11.reuse.H0_H0 ;  /* 0x2000000bff197230 */ /* 0x100fe40000004100 */
[C---:B------:R-:W-:Y:S01]  /*3460*/  FMUL R44, R92.reuse, R44 ;  /* 0x0000002c5c2c7220 */ /* 0x040fe20000400000 */
[C---:B------:R-:W-:Y:S01]  /*3470*/  FMUL R46, R92.reuse, R46 ;  /* 0x0000002e5c2e7220 */ /* 0x040fe20000400000 */
[----:B------:R-:W-:Y:S02]  /*3480*/  HADD2.F32 R27, -RZ, R11.H1_H1 ;  /* 0x3000000bff1b7230 */ /* 0x000fe40000004100 */
[C---:B------:R-:W-:Y:S01]  /*3490*/  FMUL R20, R92.reuse, R47 ;  /* 0x0000002f5c147220 */ /* 0x040fe20000400000 */
[----:B------:R-:W-:Y:S02]  /*34a0*/  HADD2.F32 R23, -RZ, R10.H1_H1 ;  /* 0x3000000aff177230 */ /* 0x000fe40000004100 */
[----:B------:R-:W-:Y:S01]  /*34b0*/  FMUL R14, R92, R45 ;  /* 0x0000002d5c0e7220 */ /* 0x000fe20000400000 */
[C---:B------:R-:W-:Y:S01]  /*34c0*/  FFMA R44, R91.reuse, R22, R44 ;  /* 0x000000165b2c7223 */ /* 0x040fe2000000002c */
[----:B------:R-:W-:Y:S01]  /*34d0*/  FFMA R46, R91, R25, R46 ;  /* 0x000000195b2e7223 */ /* 0x000fe2000000002e */
[----:B------:R-:W-:-:S02]  /*34e0*/  HADD2.F32 R29, -RZ, R5.H0_H0 ;  /* 0x20000005ff1d7230 */ /* 0x000fc40000004100 */
[C---:B------:R-:W-:Y:S01]  /*34f0*/  FFMA R25, R91.reuse, R27, R20 ;  /* 0x0000001b5b197223 */ /* 0x040fe20000000014 */
[C---:B------:R-:W-:Y:S01]  /*3500*/  FMUL R50, R92.reuse, R50 ;  /* 0x000000325c327220 */ /* 0x040fe20000400000 */
[--C-:B------:R-:W-:Y:S02]  /*3510*/  HADD2.F32 R22, -RZ, R4.reuse.H0_H0 ;  /* 0x20000004ff167230 */ /* 0x100fe40000004100 */
[C---:B------:R-:W-:Y:S01]  /*3520*/  FFMA R23, R91.reuse, R23, R14 ;  /* 0x000000175b177223 */ /* 0x040fe2000000000e */
[----:B------:R-:W-:Y:S02]  /*3530*/  HADD2.F32 R31, -RZ, R5.H1_H1 ;  /* 0x30000005ff1f7230 */ /* 0x000fe40000004100 */
[C---:B------:R-:W-:Y:S01]  /*3540*/  FMUL R48, R92.reuse, R48 ;  /* 0x000000305c307220 */ /* 0x040fe20000400000 */
[----:B------:R-:W-:Y:S02]  /*3550*/  HADD2.F32 R27, -RZ, R4.H1_H1 ;  /* 0x30000004ff1b7230 */ /* 0x000fe40000004100 */
[C---:B------:R-:W-:Y:S01]  /*3560*/  FMUL R20, R92.reuse, R51 ;  /* 0x000000335c147220 */ /* 0x040fe20000400000 */
        /* <DEDUP_REMOVED lines=17> */
[----:B------:R-:W-:Y:S01]  /*3680*/  F2FP.F16.F32.PACK_AB R22, R23, R44 ;  /* 0x0000002c1716723e */ /* 0x000fe200000000ff */
[----:B------:R-:W-:Y:S05]  /*3690*/  WARPSYNC.ALL ;  /* 0x0000000000007948 */ /* 0x000fea0003800000 */
[----:B------:R-:W-:Y:S01]  /*36a0*/  F2FP.F16.F32.PACK_AB R20, R15, R40 ;  /* 0x000000280f14723e */ /* 0x000fe200000000ff */
[----:B------:R-:W-:Y:S01]  /*36b0*/  BSSY B0, `(.L_x_66) ;  /* 0x000001a000007945 */ /* 0x000fe20003800000 */
[----:B------:R-:W-:-:S02]  /*36c0*/  F2FP.F16.F32.PACK_AB R21, R21, R42 ;  /* 0x0000002a1515723e */ /* 0x000fc400000000ff */
[----:B------:R-:W-:Y:S02]  /*36d0*/  F2FP.F16.F32.PACK_AB R23, R25, R46 ;  /* 0x0000002e1917723e */ /* 0x000fe400000000ff */
[----:B------:R-:W-:Y:S02]  /*36e0*/  F2FP.F16.F32.PACK_AB R30, R31, R52 ;  /* 0x000000341f1e723e */ /* 0x000fe400000000ff */
[----:B------:R-:W-:Y:S01]  /*36f0*/  F2FP.F16.F32.PACK_AB R28, R27, R48 ;  /* 0x000000301b1c723e */ /* 0x000fe200000000ff */
[----:B------:R1:W-:Y:S01]  /*3700*/  STSM.16.M88.4 [R3+0x2200], R20 ;  /* 0x0022001403007844 */ /* 0x0003e20000000200 */
[----:B------:R-:W-:Y:S02]  /*3710*/  F2FP.F16.F32.PACK_AB R29, R29, R50 ;  /* 0x000000321d1d723e */ /* 0x000fe400000000ff */
[----:B------:R-:W-:-:S05]  /*3720*/  F2FP.F16.F32.PACK_AB R31, R33, R54 ;  /* 0x00000036211f723e */ /* 0x000fca00000000ff */
        /* <DEDUP_REMOVED lines=11> */
[----:B------:R-:W-:Y:S02]  /*37e0*/  UIADD3 UR4, UR50, 0x2200, URZ ;  /* 0x0000220032047890 */ /* 0x000fe4000fffe03f */
[----:B------:R-:W-:Y:S01]  /*37f0*/  UIADD3.X UR9, URZ, UR57, URZ, UP0, !UPT ;  /* 0x000000393f097290 */ /* 0x000fe200087fe43f */
[----:B------:R-:W-:Y:S01]  /*3800*/  UMOV UR6, UR46 ;  /* 0x0000002e00067c82 */ /* 0x000fe20008000000 */
[----:B------:R-:W-:-:S07]  /*3810*/  UMOV UR7, UR47 ;  /* 0x0000002f00077c82 */ /* 0x000fce0008000000 */
[----:B------:R2:W-:Y:S01]  /*3820*/  UTMASTG.3D [UR4], [UR8] ;  /* 0x00000004080073b5 */ /* 0x0005e20008010000 */
[----:B------:R0:W-:Y:S01]  /*3830*/  UTMACMDFLUSH ;  /* 0x00000000000079b7 */ /* 0x0001e20000000000 */
[----:B--2---:R-:W-:-:S04]  /*3840*/  DEPBAR.LE SB0, 0x1 ;  /* 0x000080400000791a */ /* 0x004fc80000000000 */
.L_x_67:
[----:B------:R-:W-:Y:S05]  /*3850*/  BSYNC B0 ;  /* 0x0000000000007941 */ /* 0x000fea0003800000 */
.L_x_66:
[----:B------:R-:W-:Y:S06]  /*3860*/  BAR.SYNC.DEFER_BLOCKING 0x1, 0x100 ;  /* 0x0044000000007b1d */ /* 0x000fec0000010000 */
[----:B------:R-:W-:Y:S04]  /*3870*/  BSSY B0, `(.L_x_68) ;  /* 0x0000009000007945 */ /* 0x000fe80003800000 */
[----:B------:R-:W-:Y:S05]  /*3880*/  @!P0 BRA `(.L_x_69) ;  /* 0x00000000001c8947 */ /* 0x000fea0003800000 */
[----:B------:R-:W-:-:S13]  /*3890*/  ISETP.NE.AND P4, PT, R101, 0x3, PT ;  /* 0x000000036500780c */ /* 0x000fda0003f85270 */
[----:B------:R-:W-:Y:S05]  /*38a0*/  @!P4 BRA `(.L_x_70) ;  /* 0x000000000004c947 */ /* 0x000fea0003800000 */
[----:B------:R-:W-:Y:S01]  /*38b0*/  BPT.TRAP 0x1 ;  /* 0x000000040000795c */ /* 0x000fe20000300000 */
.L_x_70:
[----:B------:R-:W-:-:S04]  /*38c0*/  ULEA UR4, UR39, UR50, 0x3 ;  /* 0x0000003227047291 */ /* 0x000fc8000f8e183f */
[----:B------:R-:W-:-:S04]  /*38d0*/  UIADD3 UR4, UR4, 0x80, URZ ;  /* 0x0000008004047890 */ /* 0x000fc8000fffe03f */
[----:B------:R-:W-:-:S09]  /*38e0*/  UPRMT UR4, UR49, 0x654, UR4 ;  /* 0x0000065431047896 */ /* 0x000fd20008000004 */
[----:B------:R-:W-:Y:S03]  /*38f0*/  SYNCS.ARRIVE.TRANS64.RED.A1T0 RZ, [UR4], RZ ;  /* 0x000000ffffff79a7 */ /* 0x000fe60008100404 */
.L_x_69:
[----:B------:R-:W-:Y:S05]  /*3900*/  BSYNC B0 ;  /* 0x0000000000007941 */ /* 0x000fea0003800000 */
.L_x_68:
[----:B------:R-:W-:Y:S01]  /*3910*/  UIADD3 UR39, UR39, 0x1, URZ ;  /* 0x0000000127277890 */ /* 0x000fe2000fffe03f */
[----:B------:R-:W-:Y:S01]  /*3920*/  BSSY B0, `(.L_x_71) ;  /* 0x0000018000007945 */ /* 0x000fe20003800000 */
[----:B------:R-:W-:Y:S02]  /*3930*/  IMAD.MOV.U32 R14, RZ, RZ, R95 ;  /* 0x000000ffff0e7224 */ /* 0x000fe400078e005f */
[----:B------:R-:W-:-:S04]  /*3940*/  UISETP.NE.AND UP0, UPT, UR39, 0x4, UPT ;  /* 0x000000042700788c */ /* 0x000fc8000bf05270 */
[----:B------:R-:W-:Y:S01]  /*3950*/  USEL UR39, UR39, URZ, UP0 ;  /* 0x0000003f27277287 */ /* 0x000fe20008000000 */
[----:B------:R-:W-:Y:S11]  /*3960*/  @!P0 BRA `(.L_x_72) ;  /* 0x00000000004c8947 */ /* 0x000ff60003800000 */
[----:B------:R-:W-:-:S13]  /*3970*/  ISETP.NE.AND P4, PT, R101, 0x3, PT ;  /* 0x000000036500780c */ /* 0x000fda0003f85270 */
[----:B------:R-:W-:Y:S05]  /*3980*/  @!P4 BRA `(.L_x_73) ;  /* 0x000000000004c947 */ /* 0x000fea0003800000 */
[----:B------:R-:W-:Y:S01]  /*3990*/  BPT.TRAP 0x1 ;  /* 0x000000040000795c */ /* 0x000fe20000300000 */
.L_x_73:
[C---:B------:R-:W-:Y:S01]  /*39a0*/  LEA R14, R0.reuse, UR50, 0x3 ;  /* 0x00000032000e7c11 */ /* 0x040fe2000f8e18ff */
[----:B-1----:R-:W-:Y:S01]  /*39b0*/  @!P2 IMAD R21, R0, 0x2000, R13 ;  /* 0x000020000015a824 */ /* 0x002fe200078e020d */
[----:B------:R-:W-:Y:S01]  /*39c0*/  SHF.L.U32 R15, R95, 0x1f, RZ ;  /* 0x0000001f5f0f7819 */ /* 0x000fe200000006ff */
[----:B------:R-:W-:Y:S02]  /*39d0*/  BSSY B1, `(.L_x_74) ;  /* 0x0000004000017945 */ /* 0x000fe40003800000 */
[----:B------:R-:W-:Y:S01]  /*39e0*/  @!P2 IMAD R20, R98, 0x2, R21 ;  /* 0x000000026214a824 */ /* 0x000fe200078e0215 */
[----:B------:R-:W1:Y:S02]  /*39f0*/  SYNCS.PHASECHK.TRANS64.TRYWAIT P4, [R14+URZ+0x60], R15 ;  /* 0x0000600f0e0075a7 */ /* 0x000e64000808017f */
[----:B-1----:R-:W-:Y:S05]  /*3a00*/  @!P4 BRA `(.L_x_75) ;  /* 0x000000400004c947 */ /* 0x002fea0003800000 */
.L_x_171:
[----:B------:R-:W-:Y:S05]  /*3a10*/  BSYNC B1 ;  /* 0x0000000000017941 */ /* 0x000fea0003800000 */
.L_x_74:
[----:B------:R-:W-:Y:S05]  /*3a20*/  @!P2 WARPSYNC.ALL ;  /* 0x000000000000a948 */ /* 0x000fea0003800000 */
[----:B------:R2:W3:Y:S01]  /*3a30*/  @!P2 LDSM.16.M88.4 R8, [R21] ;  /* 0x000000001508a83b */ /* 0x0004e20000000200 */
[----:B------:R-:W-:-:S03]  /*3a40*/  VIADD R0, R0, 0x1 ;  /* 0x0000000100007836 */ /* 0x000fc60000000000 */
[----:B------:R2:W4:Y:S02]  /*3a50*/  @!P2 LDSM.16.M88.4 R4, [R20] ;  /* 0x000000001404a83b */ /* 0x0005240000000200 */
[----:B------:R-:W-:-:S04]  /*3a60*/  ISETP.NE.AND P4, PT, R0, 0x4, PT ;  /* 0x000000040000780c */ /* 0x000fc80003f85270 */
[----:B-1----:R-:W-:Y:S02]  /*3a70*/  SEL R14, RZ, 0x1, P4 ;  /* 0x00000001ff0e7807 */ /* 0x002fe40002000000 */
[----:B------:R-:W-:Y:S02]  /*3a80*/  SEL R0, R0, RZ, P4 ;  /* 0x000000ff00007207 */ /* 0x000fe40002000000 */
[----:B--2---:R-:W-:-:S07]  /*3a90*/  LOP3.LUT R14, R95, R14, RZ, 0x3c, !PT ;  /* 0x0000000e5f0e7212 */ /* 0x004fce00078e3cff */
.L_x_72:
[----:B------:R-:W-:Y:S05]  /*3aa0*/  BSYNC B0 ;  /* 0x0000000000007941 */ /* 0x000fea0003800000 */
.L_x_71:
[--C-:B---3--:R-:W-:Y:S02]  /*3ab0*/  HADD2.F32 R15, -RZ, R8.reuse.H0_H0 ;  /* 0x20000008ff0f7230 */ /* 0x108fe40000004100 */
[C---:B------:R-:W-:Y:S01]  /*3ac0*/  FMUL R56, R92.reuse, R56 ;  /* 0x000000385c387220 */ /* 0x040fe20000400000 */
[----:B-1----:R-:W-:Y:S02]  /*3ad0*/  HADD2.F32 R21, -RZ, R8.H1_H1 ;  /* 0x30000008ff157230 */ /* 0x002fe40000004100 */
        /* <DEDUP_REMOVED lines=13> */
[--C-:B------:R-:W-:Y:S02]  /*3bb0*/  HADD2.F32 R29, -RZ, R11.reuse.H1_H1 ;  /* 0x3000000bff1d7230 */ /* 0x100fe40000004100 */
[C---:B------:R-:W-:Y:S01]  /*3bc0*/  FMUL R22, R92.reuse, R63 ;  /* 0x0000003f5c167220 */ /* 0x040fe20000400000 */
[----:B------:R-:W-:Y:S02]  /*3bd0*/  HADD2.F32 R27, -RZ, R11.H0_H0 ;  /* 0x2000000bff1b7230 */ /* 0x000fe40000004100 */
[----:B------:R-:W-:Y:S01]  /*3be0*/  FMUL R62, R92, R62 ;  /* 0x0000003e5c3e7220 */ /* 0x000fe20000400000 */
[C---:B------:R-:W-:Y:S01]  /*3bf0*/  FFMA R60, R91.reuse, R23, R60 ;  /* 0x000000175b3c7223 */ /* 0x040fe2000000003c */
[C---:B------:R-:W-:Y:S01]  /*3c00*/  FFMA R23, R91.reuse, R25, R20 ;  /* 0x000000195b177223 */ /* 0x040fe20000000014 */
[----:B------:R-:W-:Y:S01]  /*3c10*/  FFMA R25, R91, R29, R22 ;  /* 0x0000001d5b197223 */ /* 0x000fe20000000016 */
[----:B----4-:R-:W-:-:S02]  /*3c20*/  HADD2.F32 R29, -RZ, R5.H0_H0 ;  /* 0x20000005ff1d7230 */ /* 0x010fc40000004100 */
[C---:B------:R-:W-:Y:S01]  /*3c30*/  FFMA R62, R91.reuse, R27, R62 ;  /* 0x0000001b5b3e7223 */ /* 0x040fe2000000003e */
[C---:B------:R-:W-:Y:S01]  /*3c40*/  FMUL R66, R92.reuse, R66 ;  /* 0x000000425c427220 */ /* 0x040fe20000400000 */
[--C-:B------:R-:W-:Y:S02]  /*3c50*/  HADD2.F32 R24, -RZ, R4.reuse.H0_H0 ;  /* 0x20000004ff187230 */ /* 0x100fe40000004100 */
[C---:B------:R-:W-:Y:S01]  /*3c60*/  FMUL R64, R92.reuse, R64 ;  /* 0x000000405c407220 */ /* 0x040fe20000400000 */
[----:B------:R-:W-:Y:S02]  /*3c70*/  HADD2.F32 R31, -RZ, R5.H1_H1 ;  /* 0x30000005ff1f7230 */ /* 0x000fe40000004100 */
        /* <DEDUP_REMOVED lines=48> */
.L_x_77:
[----:B------:R-:W-:Y:S05]  /*3f80*/  BSYNC B0 ;  /* 0x0000000000007941 */ /* 0x000fea0003800000 */
.L_x_76:
[----:B------:R-:W-:Y:S06]  /*3f90*/  BAR.SYNC.DEFER_BLOCKING 0x1, 0x100 ;  /* 0x0044000000007b1d */ /* 0x000fec0000010000 */
[----:B------:R-:W-:Y:S04]  /*3fa0*/  BSSY B0, `(.L_x_78) ;  /* 0x0000009000007945 */ /* 0x000fe80003800000 */
[----:B------:R-:W-:Y:S05]  /*3fb0*/  @!P0 BRA `(.L_x_79) ;  /* 0x00000000001c8947 */ /* 0x000fea0003800000 */
[----:B------:R-:W-:-:S13]  /*3fc0*/  ISETP.NE.AND P4, PT, R101, 0x3, PT ;  /* 0x000000036500780c */ /* 0x000fda0003f85270 */
[----:B------:R-:W-:Y:S05]  /*3fd0*/  @!P4 BRA `(.L_x_80) ;  /* 0x000000000004c947 */ /* 0x000fea0003800000 */
[----:B------:R-:W-:Y:S01]  /*3fe0*/  BPT.TRAP 0x1 ;  /* 0x000000040000795c */ /* 0x000fe20000300000 */
.L_x_80:
[----:B------:R-:W-:-:S04]  /*3ff0*/  ULEA UR4, UR39, UR50, 0x3 ;  /* 0x0000003227047291 */ /* 0x000fc8000f8e183f */
[----:B------:R-:W-:-:S04]  /*4000*/  UIADD3 UR4, UR4, 0x80, URZ ;  /* 0x0000008004047890 */ /* 0x000fc8000fffe03f */
[----:B------:R-:W-:-:S09]  /*4010*/  UPRMT UR4, UR49, 0x654, UR4 ;  /* 0x0000065431047896 */ /* 0x000fd20008000004 */
[----:B------:R-:W-:Y:S03]  /*4020*/  SYNCS.ARRIVE.TRANS64.RED.A1T0 RZ, [UR4], RZ ;  /* 0x000000ffffff79a7 */ /* 0x000fe60008100404 */
.L_x_79:
[----:B------:R-:W-:Y:S05]  /*4030*/  BSYNC B0 ;  /* 0x0000000000007941 */ /* 0x000fea0003800000 */
.L_x_78:
[----:B------:R-:W-:Y:S01]  /*4040*/  UIADD3 UR4, UR39, 0x1, URZ ;  /* 0x0000000127047890 */ /* 0x000fe2000fffe03f */
[----:B------:R-:W-:Y:S03]  /*4050*/  BSSY B0, `(.L_x_81) ;  /* 0x0000012000007945 */ /* 0x000fe60003800000 */
[----:B------:R-:W-:-:S04]  /*4060*/  UISETP.NE.AND UP0, UPT, UR4, 0x4, UPT ;  /* 0x000000040400788c */ /* 0x000fc8000bf05270 */
[----:B------:R-:W-:Y:S01]  /*4070*/  USEL UR39, UR4, URZ, UP0 ;  /* 0x0000003f04277287 */ /* 0x000fe20008000000 */
[----:B------:R-:W-:Y:S11]  /*4080*/  @!P0 BRA `(.L_x_82) ;  /* 0x0000000000388947 */ /* 0x000ff60003800000 */
[----:B------:R-:W-:-:S13]  /*4090*/  ISETP.NE.AND P4, PT, R101, 0x3, PT ;  /* 0x000000036500780c */ /* 0x000fda0003f85270 */
[----:B------:R-:W-:Y:S05]  /*40a0*/  @!P4 BRA `(.L_x_83) ;  /* 0x000000000004c947 */ /* 0x000fea0003800000 */
[----:B------:R-:W-:Y:S01]  /*40b0*/  BPT.TRAP 0x1 ;  /* 0x000000040000795c */ /* 0x000fe20000300000 */
.L_x_83:
[----:B------:R-:W-:Y:S01]  /*40c0*/  SHF.L.U32 R14, R14, 0x1f, RZ ;  /* 0x0000001f0e0e7819 */ /* 0x000fe200000006ff */
[C---:B------:R-:W-:Y:S01]  /*40d0*/  @!P2 IMAD R13, R0.reuse, 0x2000, R13 ;  /* 0x00002000000da824 */ /* 0x040fe200078e020d */
[----:B------:R-:W-:Y:S01]  /*40e0*/  LEA R15, R0, UR50, 0x3 ;  /* 0x00000032000f7c11 */ /* 0x000fe2000f8e18ff */
[----:B------:R-:W-:Y:S02]  /*40f0*/  BSSY B1, `(.L_x_84) ;  /* 0x0000004000017945 */ /* 0x000fe40003800000 */
[----:B------:R-:W-:Y:S01]  /*4100*/  @!P2 IMAD R0, R98, 0x2, R13 ;  /* 0x000000026200a824 */ /* 0x000fe200078e020d */
[----:B------:R-:W2:Y:S02]  /*4110*/  SYNCS.PHASECHK.TRANS64.TRYWAIT P4, [R15+URZ+0x60], R14 ;  /* 0x0000600e0f0075a7 */ /* 0x000ea4000808017f */
[----:B--2---:R-:W-:Y:S05]  /*4120*/  @!P4 BRA `(.L_x_85) ;  /* 0x000000380050c947 */ /* 0x004fea0003800000 */
.L_x_172:
[----:B------:R-:W-:Y:S05]  /*4130*/  BSYNC B1 ;  /* 0x0000000000017941 */ /* 0x000fea0003800000 */
.L_x_84:
[----:B------:R-:W-:Y:S05]  /*4140*/  @!P2 WARPSYNC.ALL ;  /* 0x000000000000a948 */ /* 0x000fea0003800000 */
[----:B------:R3:W4:Y:S04]  /*4150*/  @!P2 LDSM.16.M88.4 R8, [R13] ;  /* 0x000000000d08a83b */ /* 0x0007280000000200 */
[----:B------:R3:W1:Y:S02]  /*4160*/  @!P2 LDSM.16.M88.4 R4, [R0] ;  /* 0x000000000004a83b */ /* 0x0006640000000200 */
.L_x_82:
[----:B------:R-:W-:Y:S05]  /*4170*/  BSYNC B0 ;  /* 0x0000000000007941 */ /* 0x000fea0003800000 */
.L_x_81:
[----:B-1--4-:R-:W-:Y:S02]  /*4180*/  HADD2.F32 R22, -RZ, R10.H0_H0 ;  /* 0x2000000aff167230 */ /* 0x012fe40000004100 */
[C---:B------:R-:W-:Y:S01]  /*4190*/  FMUL R77, R92.reuse, R77 ;  /* 0x0000004d5c4d7220 */ /* 0x040fe20000400000 */
[----:B---3--:R-:W-:Y:S02]  /*41a0*/  HADD2.F32 R0, -RZ, R8.H0_H0 ;  /* 0x20000008ff007230 */ /* 0x008fe40000004100 */
[C---:B------:R-:W-:Y:S01]  /*41b0*/  FMUL R72, R92.reuse, R72 ;  /* 0x000000485c487220 */ /* 0x040fe20000400000 */
[----:B------:R-:W-:Y:S02]  /*41c0*/  HADD2.F32 R10, -RZ, R10.H1_H1 ;  /* 0x3000000aff0a7230 */ /* 0x000fe40000004100 */
[C---:B------:R-:W-:Y:S01]  /*41d0*/  FMUL R73, R92.reuse, R73 ;  /* 0x000000495c497220 */ /* 0x040fe20000400000 */
[--C-:B------:R-:W-:Y:S02]  /*41e0*/  HADD2.F32 R24, -RZ, R11.reuse.H0_H0 ;  /* 0x2000000bff187230 */ /* 0x100fe40000004100 */
[----:B------:R-:W-:Y:S01]  /*41f0*/  FMUL R75, R92, R75 ;  /* 0x0000004b5c4b7220 */ /* 0x000fe20000400000 */
[----:B------:R-:W-:-:S02]  /*4200*/  HADD2.F32 R26, -RZ, R11.H1_H1 ;  /* 0x3000000bff1a7230 */ /* 0x000fc40000004100 */
[C---:B------:R-:W-:Y:S01]  /*4210*/  FMUL R11, R92.reuse, R76 ;  /* 0x0000004c5c0b7220 */ /* 0x040fe20000400000 */
[----:B------:R-:W-:Y:S02]  /*4220*/  HADD2.F32 R8, -RZ, R8.H1_H1 ;  /* 0x30000008ff087230 */ /* 0x000fe40000004100 */
[C---:B------:R-:W-:Y:S01]  /*4230*/  FMUL R13, R92.reuse, R78 ;  /* 0x0000004e5c0d7220 */ /* 0x040fe20000400000 */
[--C-:B--2---:R-:W-:Y:S02]  /*4240*/  HADD2.F32 R14, -RZ, R9.reuse.H0_H0 ;  /* 0x20000009ff0e7230 */ /* 0x104fe40000004100 */
[C---:B------:R-:W-:Y:S01]  /*4250*/  FMUL R79, R92.reuse, R79 ;  /* 0x0000004f5c4f7220 */ /* 0x040fe20000400000 */
[----:B------:R-:W-:Y:S02]  /*4260*/  HADD2.F32 R20, -RZ, R9.H1_H1 ;  /* 0x30000009ff147230 */ /* 0x000fe40000004100 */
[----:B------:R-:W-:Y:S01]  /*4270*/  FMUL R9, R92, R74 ;  /* 0x0000004a5c097220 */ /* 0x000fe20000400000 */
[----:B------:R-:W-:-:S02]  /*4280*/  HADD2.F32 R28, -RZ, R4.H0_H0 ;  /* 0x20000004ff1c7230 */ /* 0x000fc40000004100 */
[C---:B------:R-:W-:Y:S01]  /*4290*/  FMUL R15, R92.reuse, R80 ;  /* 0x000000505c0f7220 */ /* 0x040fe20000400000 */
[----:B------:R-:W-:Y:S02]  /*42a0*/  HADD2.F32 R34, -RZ, R6.H0_H0 ;  /* 0x20000006ff227230 */ /* 0x000fe40000004100 */
        /* <DEDUP_REMOVED lines=58> */
.L_x_87:
[----:B------:R-:W-:Y:S05]  /*4650*/  BSYNC B0 ;  /* 0x0000000000007941 */ /* 0x000fea0003800000 */
.L_x_86:
[----:B------:R-:W-:Y:S06]  /*4660*/  BAR.SYNC.DEFER_BLOCKING 0x1, 0x100 ;  /* 0x0044000000007b1d */ /* 0x000fec0000010000 */
[----:B------:R-:W-:Y:S04]  /*4670*/  BSSY B0, `(.L_x_88) ;  /* 0x0000009000007945 */ /* 0x000fe80003800000 */
[----:B------:R-:W-:Y:S05]  /*4680*/  @!P0 BRA `(.L_x_89) ;  /* 0x00000000001c8947 */ /* 0x000fea0003800000 */
[----:B------:R-:W-:-:S13]  /*4690*/  ISETP.NE.AND P0, PT, R101, 0x3, PT ;  /* 0x000000036500780c */ /* 0x000fda0003f05270 */
[----:B------:R-:W-:Y:S05]  /*46a0*/  @!P0 BRA `(.L_x_90) ;  /* 0x0000000000048947 */ /* 0x000fea0003800000 */
[----:B------:R-:W-:Y:S01]  /*46b0*/  BPT.TRAP 0x1 ;  /* 0x000000040000795c */ /* 0x000fe20000300000 */
.L_x_90:
[----:B------:R-:W-:-:S04]  /*46c0*/  ULEA UR4, UR39, UR50, 0x3 ;  /* 0x0000003227047291 */ /* 0x000fc8000f8e183f */
[----:B------:R-:W-:-:S04]  /*46d0*/  UIADD3 UR4, UR4, 0x80, URZ ;  /* 0x0000008004047890 */ /* 0x000fc8000fffe03f */
[----:B------:R-:W-:-:S09]  /*46e0*/  UPRMT UR4, UR49, 0x654, UR4 ;  /* 0x0000065431047896 */ /* 0x000fd20008000004 */
[----:B------:R-:W-:Y:S03]  /*46f0*/  SYNCS.ARRIVE.TRANS64.RED.A1T0 RZ, [UR4], RZ ;  /* 0x000000ffffff79a7 */ /* 0x000fe60008100404 */
.L_x_89:
[----:B------:R-:W-:Y:S05]  /*4700*/  BSYNC B0 ;  /* 0x0000000000007941 */ /* 0x000fea0003800000 */
.L_x_88:
[----:B------:R-:W-:Y:S01]  /*4710*/  IADD3 R16, P0, R16, UR52, RZ ;  /* 0x0000003410107c10 */ /* 0x000fe2000ff1e0ff */
[----:B------:R-:W-:Y:S01]  /*4720*/  ULDC.64 UR4, c[0x0][0x8f8] ;  /* 0x00023e0000047ab9 */ /* 0x000fe20000000a00 */
[----:B------:R-:W-:Y:S01]  /*4730*/  UIADD3 UR39, UR39, 0x1, URZ ;  /* 0x0000000127277890 */ /* 0x000fe2000fffe03f */
[----:B------:R-:W-:Y:S01]  /*4740*/  PRMT R0, RZ, 0x7610, R0 ;  /* 0x00007610ff007816 */ /* 0x000fe20000000000 */
[----:B------:R-:W-:Y:S01]  /*4750*/  UMOV UR47, 0xffffffff ;  /* 0xffffffff002f7882 */ /* 0x000fe20000000000 */
[----:B------:R-:W-:Y:S01]  /*4760*/  IADD3.X R17, R17, UR38, RZ, P0, !PT ;  /* 0x0000002611117c10 */ /* 0x000fe200087fe4ff */
[----:B------:R-:W-:Y:S01]  /*4770*/  UISETP.NE.AND UP0, UPT, UR39, 0x4, UPT ;  /* 0x000000042700788c */ /* 0x000fe2000bf05270 */
[----:B------:R-:W-:Y:S01]  /*4780*/  ISETP.GE.U32.AND P0, PT, R16, UR4, PT ;  /* 0x0000000410007c0c */ /* 0x000fe2000bf06070 */
[----:B------:R-:W-:Y:S01]  /*4790*/  IMAD.MOV.U32 R22, RZ, RZ, -0x1 ;  /* 0xffffffffff167424 */ /* 0x000fe200078e00ff */
[----:B------:R-:W-:Y:S01]  /*47a0*/  MOV R23, 0xffffffff ;  /* 0xffffffff00177802 */ /* 0x000fe20000000f00 */
[----:B------:R-:W-:Y:S01]  /*47b0*/  USEL UR39, UR39, URZ, UP0 ;  /* 0x0000003f27277287 */ /* 0x000fe20008000000 */
[----:B------:R-:W-:-:S13]  /*47c0*/  ISETP.GE.U32.AND.EX P0, PT, R17, UR5, PT, P0 ;  /* 0x0000000511007c0c */ /* 0x000fda000bf06100 */
[----:B------:R-:W-:Y:S05]  /*47d0*/  @P0 BRA `(.L_x_91) ;  /* 0x00000004004c0947 */ /* 0x000fea0003800000 */
[----:B-1----:R-:W1:Y:S01]  /*47e0*/  LDC.64 R10, c[0x0][0x8d0] ;  /* 0x00023400ff0a7b82 */ /* 0x002e620000000a00 */
[----:B------:R-:W2:Y:S01]  /*47f0*/  S2R R12, SR_CTAID.X ;  /* 0x00000000000c7919 */ /* 0x000ea20000002500 */
[----:B------:R-:W-:Y:S02]  /*4800*/  IMAD.MOV.U32 R8, RZ, RZ, R16 ;  /* 0x000000ffff087224 */ /* 0x000fe400078e0010 */
[----:B------:R-:W-:Y:S01]  /*4810*/  IMAD.MOV.U32 R9, RZ, RZ, R17 ;  /* 0x000000ffff097224 */ /* 0x000fe200078e0011 */
[----:B------:R-:W3:Y:S03]  /*4820*/  S2R R20, SR_CTAID.Y ;  /* 0x0000000000147919 */ /* 0x000ee60000002600 */
[----:B------:R-:W4:Y:S08]  /*4830*/  LDC R0, c[0x0][0x8d8] ;  /* 0x00023600ff007b82 */ /* 0x000f300000000800 */
[----:B------:R-:W2:Y:S01]  /*4840*/  LDC.64 R14, c[0x0][0x8c8] ;  /* 0x00023200ff0e7b82 */ /* 0x000ea20000000a00 */
[----:B-1----:R-:W-:-:S04]  /*4850*/  ISETP.NE.U32.AND P0, PT, R10, RZ, PT ;  /* 0x000000ff0a00720c */ /* 0x002fc80003f05070 */
[----:B------:R-:W-:-:S13]  /*4860*/  ISETP.NE.AND.EX P0, PT, R11, RZ, PT, P0 ;  /* 0x000000ff0b00720c */ /* 0x000fda0003f05300 */
[----:B--234-:R-:W-:Y:S05]  /*4870*/  @!P0 BRA `(.L_x_92) ;  /* 0x0000000000288947 */ /* 0x01cfea0003800000 */
        /* <DEDUP_REMOVED lines=10> */
.L_x_92:
[-CC-:B------:R-:W-:Y:S01]  /*4920*/  SHF.R.U64 R29, R8, R0.reuse, R9.reuse ;  /* 0x00000000081d7219 */ /* 0x180fe20000001209 */
[----:B------:R-:W1:Y:S01]  /*4930*/  LDC.64 R24, c[0x0][0x8e8] ;  /* 0x00023a00ff187b82 */ /* 0x000e620000000a00 */
[----:B------:R-:W-:Y:S01]  /*4940*/  SHF.R.U32.HI R0, RZ, R0, R9 ;  /* 0x00000000ff007219 */ /* 0x000fe20000011609 */
[----:B------:R-:W-:Y:S01]  /*4950*/  ULDC UR4, c[0x0][0x150] ;  /* 0x0000540000047ab9 */ /* 0x000fe20000000800 */
[----:B------:R-:W-:Y:S02]  /*4960*/  IADD3 R3, P0, RZ, -R29, RZ ;  /* 0x8000001dff037210 */ /* 0x000fe40007f1e0ff */
[----:B------:R-:W-:-:S03]  /*4970*/  I2FP.F32.U32 R7, R12 ;  /* 0x0000000c00077245 */ /* 0x000fc60000201000 */
[----:B------:R-:W2:Y:S01]  /*4980*/  LDC R6, c[0x0][0x8c0] ;  /* 0x00023000ff067b82 */ /* 0x000ea20000000800 */
[----:B------:R-:W-:Y:S02]  /*4990*/  IMAD.X R5, RZ, RZ, ~R0, P0 ;  /* 0x000000ffff057224 */ /* 0x000fe400000e0e00 */
[----:B------:R-:W-:Y:S01]  /*49a0*/  FMUL R7, R7, UR4 ;  /* 0x0000000407077c20 */ /* 0x000fe20008400000 */
[----:B------:R-:W-:Y:S01]  /*49b0*/  ULDC UR4, c[0x0][0x154] ;  /* 0x0000550000047ab9 */ /* 0x000fe20000000800 */
[-C--:B------:R-:W-:Y:S02]  /*49c0*/  IMAD R0, R5, R14.reuse, RZ ;  /* 0x0000000e05007224 */ /* 0x080fe400078e02ff */
[C---:B------:R-:W-:Y:S01]  /*49d0*/  IMAD.WIDE.U32 R4, R3.reuse, R14, R16 ;  /* 0x0000000e03047225 */ /* 0x040fe200078e0010 */
[----:B------:R-:W3:Y:S01]  /*49e0*/  LDC R8, c[0x0][0x8b0] ;  /* 0x00022c00ff087b82 */ /* 0x000ee20000000800 */
[----:B------:R-:W4:Y:S02]  /*49f0*/  F2I.U32.TRUNC.NTZ R7, R7 ;  /* 0x0000000700077305 */ /* 0x000f24000020f000 */
[----:B------:R-:W-:Y:S01]  /*4a00*/  IMAD R3, R3, R15, R0 ;  /* 0x0000000f03037224 */ /* 0x000fe200078e0200 */
[----:B------:R-:W-:-:S03]  /*4a10*/  I2FP.F32.U32 R0, R20 ;  /* 0x0000001400007245 */ /* 0x000fc60000201000 */
[----:B------:R-:W-:Y:S01]  /*4a20*/  IMAD.IADD R3, R5, 0x1, R3 ;  /* 0x0000000105037824 */ /* 0x000fe200078e0203 */
[----:B------:R-:W5:Y:S01]  /*4a30*/  LDC R11, c[0x0][0x900] ;  /* 0x00024000ff0b7b82 */ /* 0x000f620000000800 */
[----:B-1----:R-:W-:-:S04]  /*4a40*/  ISETP.NE.U32.AND P0, PT, R24, RZ, PT ;  /* 0x000000ff1800720c */ /* 0x002fc80003f05070 */
[----:B------:R-:W-:-:S03]  /*4a50*/  ISETP.NE.AND.EX P0, PT, R25, RZ, PT, P0 ;  /* 0x000000ff1900720c */ /* 0x000fc60003f05300 */
[----:B------:R-:W1:Y:S01]  /*4a60*/  LDC R9, c[0x0][0x144] ;  /* 0x00005100ff097b82 */ /* 0x000e620000000800 */
[-C--:B--2---:R-:W-:Y:S01]  /*4a70*/  SHF.R.U64 R10, R4, R6.reuse, R3 ;  /* 0x00000006040a7219 */ /* 0x084fe20000001203 */
[----:B----4-:R-:W-:Y:S01]  /*4a80*/  IMAD.MOV R7, RZ, RZ, -R7 ;  /* 0x000000ffff077224 */ /* 0x010fe200078e0a07 */
[----:B------:R-:W-:Y:S01]  /*4a90*/  SHF.R.U32.HI R3, RZ, R6, R3 ;  /* 0x00000006ff037219 */ /* 0x000fe20000011603 */
[----:B------:R-:W-:-:S04]  /*4aa0*/  FMUL R6, R0, UR4 ;  /* 0x0000000400067c20 */ /* 0x000fc80008400000 */
[----:B------:R-:W2:Y:S01]  /*4ab0*/  LDC R21, c[0x0][0x148] ;  /* 0x00005200ff157b82 */ /* 0x000ea20000000800 */
[----:B------:R4:W1:Y:S01]  /*4ac0*/  F2I.U32.TRUNC.NTZ R14, R6 ;  /* 0x00000006000e7305 */ /* 0x000862000020f000 */
[-CC-:B---3--:R-:W-:Y:S02]  /*4ad0*/  SHF.R.U64 R13, R10, R8.reuse, R3.reuse ;  /* 0x000000080a0d7219 */ /* 0x188fe40000001203 */
[----:B------:R-:W-:-:S04]  /*4ae0*/  SHF.R.U32.HI R0, RZ, R8, R3 ;  /* 0x00000008ff007219 */ /* 0x000fc80000011603 */
[----:B------:R-:W3:Y:S01]  /*4af0*/  LDC R22, c[0x0][0x8f0] ;  /* 0x00023c00ff167b82 */ /* 0x000ee20000000800 */
[-CC-:B-----5:R-:W-:Y:S02]  /*4b00*/  SHF.R.U64 R15, R13, R11.reuse, R0.reuse ;  /* 0x0000000b0d0f7219 */ /* 0x1a0fe40000001200 */
[----:B------:R-:W-:-:S03]  /*4b10*/  SHF.R.U32.HI R5, RZ, R11, R0 ;  /* 0x0000000bff057219 */ /* 0x000fc60000011600 */
[----:B------:R-:W-:Y:S02]  /*4b20*/  IMAD.MOV.U32 R4, RZ, RZ, R15 ;  /* 0x000000ffff047224 */ /* 0x000fe400078e000f */
[----:B------:R-:W2:Y:S01]  /*4b30*/  LDC R26, c[0x0][0x8e0] ;  /* 0x00023800ff1a7b82 */ /* 0x000ea20000000800 */
[----:B-1----:R-:W-:-:S07]  /*4b40*/  IMAD R23, R9, R7, R12 ;  /* 0x0000000709177224 */ /* 0x002fce00078e020c */
[----:B------:R-:W1:Y:S08]  /*4b50*/  LDC R27, c[0x0][0x8b8] ;  /* 0x00022e00ff1b7b82 */ /* 0x000e700000000800 */
[----:B------:R-:W1:Y:S01]  /*4b60*/  LDC R28, c[0x0][0x8a8] ;  /* 0x00022a00ff1c7b82 */ /* 0x000e620000000800 */
[----:B---34-:R-:W-:Y:S05]  /*4b70*/  @!P0 BRA `(.L_x_93) ;  /* 0x0000000000288947 */ /* 0x018fea0003800000 */
[----:B------:R-:W3:Y:S02]  /*4b80*/  LDC R0, c[0x0][0x8f4] ;  /* 0x00023d00ff007b82 */ /* 0x000ee40000000800 */
[----:B---3--:R-:W-:-:S04]  /*4b90*/  IADD3 R3, P0, R15, R0, RZ ;  /* 0x000000000f037210 */ /* 0x008fc80007f1e0ff */
[----:B------:R-:W-:-:S05]  /*4ba0*/  IADD3.X R11, RZ, R5, RZ, P0, !PT ;  /* 0x00000005ff0b7210 */ /* 0x000fca00007fe4ff */
[----:B------:R-:W-:-:S04]  /*4bb0*/  IMAD.WIDE.U32 R4, R11, R24, RZ ;  /* 0x000000180b047225 */ /* 0x000fc800078e00ff */
[----:B------:R-:W-:-:S04]  /*4bc0*/  IMAD.WIDE.U32 R6, P0, R3, R25, R4 ;  /* 0x0000001903067225 */ /* 0x000fc80007800004 */
[----:B------:R-:W-:-:S04]  /*4bd0*/  IMAD.WIDE.U32 R4, R3, R24, RZ ;  /* 0x0000001803047225 */ /* 0x000fc800078e00ff */
[----:B------:R-:W-:Y:S01]  /*4be0*/  IMAD.X R9, RZ, RZ, RZ, P0 ;  /* 0x000000ffff097224 */ /* 0x000fe200000e06ff */
[----:B------:R-:W-:Y:S01]  /*4bf0*/  IADD3 RZ, P0, R5, R6, RZ ;  /* 0x0000000605ff7210 */ /* 0x000fe20007f1e0ff */
[----:B------:R-:W-:-:S04]  /*4c00*/  IMAD.MOV.U32 R8, RZ, RZ, R7 ;  /* 0x000000ffff087224 */ /* 0x000fc800078e0007 */
[----:B------:R-:W-:-:S08]  /*4c10*/  IMAD.WIDE.U32.X R4, R11, R25, R8, P0 ;  /* 0x000000190b047225 */ /* 0x000fd000000e0408 */
.L_x_93:
[----:B------:R-:W-:Y:S01]  /*4c20*/  ISETP.NE.AND P0, PT, R2, 0x1, PT ;  /* 0x000000010200780c */ /* 0x000fe20003f05270 */
[----:B------:R-:W-:Y:S01]  /*4c30*/  IMAD.MOV R14, RZ, RZ, -R14 ;  /* 0x000000ffff0e7224 */ /* 0x000fe200078e0a0e */
[----:B------:R-:W-:Y:S02]  /*4c40*/  SHF.R.U64 R3, R4, R22, R5 ;  /* 0x0000001604037219 */ /* 0x000fe40000001205 */
[----:B------:R-:W-:Y:S02]  /*4c50*/  LOP3.LUT R0, R13, R96, RZ, 0xc0, !PT ;  /* 0x000000600d007212 */ /* 0x000fe400078ec0ff */
[----:B------:R-:W-:Y:S01]  /*4c60*/  R2UR UR47, R29 ;  /* 0x000000001d2f72ca */ /* 0x000fe200000e0000 */
[----:B------:R-:W-:Y:S02]  /*4c70*/  IMAD.MOV R4, RZ, RZ, -R3 ;  /* 0x000000ffff047224 */ /* 0x000fe400078e0a03 */
[----:B------:R-:W-:Y:S01]  /*4c80*/  IMAD R22, R93, R3, R0 ;  /* 0x000000035d167224 */ /* 0x000fe200078e0200 */
[----:B------:R-:W-:Y:S01]  /*4c90*/  LOP3.LUT R3, R10, R97, RZ, 0xc0, !PT ;  /* 0x000000610a037212 */ /* 0x000fe200078ec0ff */
[----:B--2---:R-:W-:-:S02]  /*4ca0*/  IMAD R0, R4, R26, R15 ;  /* 0x0000001a04007224 */ /* 0x004fc400078e020f */
[----:B------:R-:W-:Y:S02]  /*4cb0*/  @P0 IMAD R23, R21, R14, R20 ;  /* 0x0000000e15170224 */ /* 0x000fe400078e0214 */
[----:B-1----:R-:W-:Y:S02]  /*4cc0*/  IMAD R3, R0, R28, R3 ;  /* 0x0000001c00037224 */ /* 0x002fe400078e0203 */
[----:B------:R-:W-:Y:S02]  /*4cd0*/  IMAD R22, R22, R27, R23 ;  /* 0x0000001b16167224 */ /* 0x000fe400078e0217 */
[----:B------:R-:W-:-:S03]  /*4ce0*/  IMAD.MOV.U32 R0, RZ, RZ, 0x1 ;  /* 0x00000001ff007424 */ /* 0x000fc600078e00ff */
[----:B------:R-:W-:Y:S02]  /*4cf0*/  SEL R23, R3, R22, !P0 ;  /* 0x0000001603177207 */ /* 0x000fe40004000000 */
[----:B------:R-:W-:-:S07]  /*4d00*/  SEL R22, R22, R3, !P0 ;  /* 0x0000000316167207 */ /* 0x000fce0004000000 */
.L_x_91:
[----:B------:R-:W-:Y:S01]  /*4d10*/  LOP3.LUT P0, RZ, R0, 0xff, RZ, 0xc0, !PT ;  /* 0x000000ff00ff7812 */ /* 0x000fe2000780c0ff */
[----:B------:R-:W-:Y:S02]  /*4d20*/  UIMAD.WIDE.U32 UR4, UR42, -0x55555555, URZ ;  /* 0xaaaaaaab2a0478a5 */ /* 0x000fe4000f8e003f */
[----:B------:R-:W-:Y:S02]  /*4d30*/  UIADD3 UR40, UR40, 0x4, URZ ;  /* 0x0000000428287890 */ /* 0x000fe4000fffe03f */
[----:B------:R-:W-:-:S04]  /*4d40*/  USHF.R.U32.HI UR4, URZ, 0x2, UR5 ;  /* 0x000000023f047899 */ /* 0x000fc80008011605 */
[----:B------:R-:W-:-:S04]  /*4d50*/  UIMAD UR42, UR4, -0x6, UR42 ;  /* 0xfffffffa042a78a4 */ /* 0x000fc8000f8e022a */
[----:B------:R-:W-:Y:S08]  /*4d60*/  @P0 BRA `(.L_x_94) ;  /* 0xffffffc800dc0947 */ /* 0x000ff0000383ffff */
[----:B------:R-:W-:-:S13]  /*4d70*/  PLOP3.LUT P0, PT, PT, PT, PT, 0x8, 0x0 ;  /* 0x000000000000781c */ /* 0x000fda0003f0e170 */
.L_x_21:
[----:B------:R-:W-:Y:S05]  /*4d80*/  @P0 BRA `(.L_x_13) ;  /* 0x0000002800c40947 */ /* 0x000fea0003800000 */
[----:B------:R-:W-:Y:S01]  /*4d90*/  ULDC.64 UR6, c[0x0][0x588] ;  /* 0x0001620000067ab9 */ /* 0x000fe20000000a00 */
[----:B------:R-:W-:Y:S01]  /*4da0*/  ISETP.NE.AND.EX P1, PT, R104, RZ, PT, P1 ;  /* 0x000000ff6800720c */ /* 0x000fe20003f25310 */
[----:B------:R-:W-:-:S04]  /*4db0*/  DEPBAR.LE SB0, 0x0 ;  /* 0x000080000000791a */ /* 0x000fc80000000000 */
[----:B------:R-:W-:Y:S01]  /*4dc0*/  ISETP.NE.U32.AND P0, PT, RZ, UR6, PT ;  /* 0x00000006ff007c0c */ /* 0x000fe2000bf05070 */
[----:B------:R-:W-:Y:S03]  /*4dd0*/  BSSY B0, `(.L_x_95) ;  /* 0x0000014000007945 */ /* 0x000fe60003800000 */
[----:B------:R-:W-:-:S13]  /*4de0*/  ISETP.NE.AND.EX P0, PT, RZ, UR7, PT, P0 ;  /* 0x00000007ff007c0c */ /* 0x000fda000bf05300 */
[----:B------:R-:W-:Y:S05]  /*4df0*/  @P0 BRA P1, `(.L_x_96) ;  /* 0x0000000000440947 */ /* 0x000fea0000800000 */
[----:B------:R-:W-:-:S04]  /*4e00*/  ISETP.NE.U32.AND P0, PT, R103, RZ, PT ;  /* 0x000000ff6700720c */ /* 0x000fc80003f05070 */
[----:B------:R-:W-:-:S13]  /*4e10*/  ISETP.NE.AND.EX P0, PT, R104, RZ, PT, P0 ;  /* 0x000000ff6800720c */ /* 0x000fda0003f05300 */
[----:B------:R-:W-:Y:S05]  /*4e20*/  @!P0 BRA `(.L_x_97) ;  /* 0x00000000002c8947 */ /* 0x000fea0003800000 */
[----:B------:R-:W-:-:S13]  /*4e30*/  LOP3.LUT P0, RZ, R90, 0xff, RZ, 0xc0, !PT ;  /* 0x000000ff5aff7812 */ /* 0x000fda000780c0ff */
[----:B------:R-:W-:Y:S05]  /*4e40*/  @!P0 BRA `(.L_x_98) ;  /* 0x0000000000108947 */ /* 0x000fea0003800000 */
[----:B-----5:R-:W-:-:S13]  /*4e50*/  FSETP.NEU.AND P0, PT, R91, RZ, PT ;  /* 0x000000ff5b00720b */ /* 0x020fda0003f0d000 */
[----:B------:R-:W-:Y:S05]  /*4e60*/  @!P0 BREAK B0 ;  /* 0x0000000000008942 */ /* 0x000fea0003800000 */
[----:B------:R-:W-:Y:S05]  /*4e70*/  @P0 BRA `(.L_x_96) ;  /* 0x0000000000240947 */ /* 0x000fea0003800000 */
[----:B------:R-:W-:Y:S05]  /*4e80*/  BRA `(.L_x_13) ;  /* 0x0000002800847947 */ /* 0x000fea0003800000 */
.L_x_98:
[----:B------:R-:W-:-:S04]  /*4e90*/  ISETP.NE.U32.AND P0, PT, RZ, UR6, PT ;  /* 0x00000006ff007c0c */ /* 0x000fc8000bf05070 */
[----:B------:R-:W-:-:S13]  /*4ea0*/  ISETP.NE.AND.EX P0, PT, RZ, UR7, PT, P0 ;  /* 0x00000007ff007c0c */ /* 0x000fda000bf05300 */
[----:B------:R-:W-:Y:S05]  /*4eb0*/  @!P0 BREAK B0 ;  /* 0x0000000000008942 */ /* 0x000fea0003800000 */
[----:B------:R-:W-:Y:S05]  /*4ec0*/  @P0 BRA `(.L_x_96) ;  /* 0x0000000000100947 */ /* 0x000fea0003800000 */
[----:B------:R-:W-:Y:S05]  /*4ed0*/  BRA `(.L_x_13) ;  /* 0x0000002800707947 */ /* 0x000fea0003800000 */
.L_x_97:
[----:B-----5:R-:W-:-:S13]  /*4ee0*/  FSETP.NEU.AND P0, PT, R91, RZ, PT ;  /* 0x000000ff5b00720b */ /* 0x020fda0003f0d000 */
[----:B------:R-:W-:Y:S05]  /*4ef0*/  @!P0 BREAK B0 ;  /* 0x0000000000008942 */ /* 0x000fea0003800000 */
[----:B------:R-:W-:Y:S05]  /*4f00*/  @!P0 BRA `(.L_x_13) ;  /* 0x0000002800648947 */ /* 0x000fea0003800000 */
.L_x_96:
[----:B-1----:R-:W-:Y:S05]  /*4f10*/  BSYNC B0 ;  /* 0x0000000000007941 */ /* 0x002fea0003800000 */
.L_x_95:
[----:B------:R-:W-:-:S04]  /*4f20*/  LOP3.LUT R18, R18, 0x1, RZ, 0xfc, !PT ;  /* 0x0000000112127812 */ /* 0x000fc800078efcff */
[----:B------:R-:W-:-:S13]  /*4f30*/  ISETP.NE.AND P0, PT, R18, 0x3, PT ;  /* 0x000000031200780c */ /* 0x000fda0003f05270 */
[----:B------:R-:W-:Y:S05]  /*4f40*/  @!P0 BRA `(.L_x_99) ;  /* 0x0000000000048947 */ /* 0x000fea0003800000 */
[----:B------:R-:W-:Y:S01]  /*4f50*/  BPT.TRAP 0x1 ;  /* 0x000000040000795c */ /* 0x000fe20000300000 */
.L_x_99:
[----:B------:R-:W1:Y:S01]  /*4f60*/  S2UR UR5, SR_CgaCtaId ;  /* 0x00000000000579c3 */ /* 0x000e620000008800 */
[----:B------:R-:W-:Y:S02]  /*4f70*/  UMOV UR4, 0x400 ;  /* 0x0000040000047882 */ /* 0x000fe40000000000 */
[----:B-1----:R-:W-:-:S04]  /*4f80*/  ULEA UR4, UR5, UR4, 0x18 ;  /* 0x0000000405047291 */ /* 0x002fc8000f8ec03f */
[----:B------:R-:W-:-:S04]  /*4f90*/  ULEA UR4, UR39, UR4, 0x3 ;  /* 0x0000000427047291 */ /* 0x000fc8000f8e183f */
[----:B------:R-:W-:-:S04]  /*4fa0*/  UIADD3 UR4, UR4, 0x80, URZ ;  /* 0x0000008004047890 */ /* 0x000fc8000fffe03f */
[----:B------:R-:W-:-:S09]  /*4fb0*/  UPRMT UR4, UR5, 0x654, UR4 ;  /* 0x0000065405047896 */ /* 0x000fd20008000004 */
[----:B------:R-:W-:Y:S01]  /*4fc0*/  SYNCS.ARRIVE.TRANS64.RED.A1T0 RZ, [UR4], RZ ;  /* 0x000000ffffff79a7 */ /* 0x000fe20008100404 */
[----:B------:R-:W-:Y:S05]  /*4fd0*/  BRA `(.L_x_13) ;  /* 0x0000002800307947 */ /* 0x000fea0003800000 */
.L_x_12:
[----:B------:R-:W-:Y:S01]  /*4fe0*/  ULDC.64 UR4, c[0x0][0x8f8] ;  /* 0x00023e0000047ab9 */ /* 0x000fe20000000a00 */
[----:B------:R-:W-:Y:S01]  /*4ff0*/  PRMT R13, RZ, 0x7610, R13 ;  /* 0x00007610ff0d7816 */ /* 0x000fe2000000000d */
[----:B------:R-:W-:Y:S01]  /*5000*/  IMAD.MOV.U32 R20, RZ, RZ, -0x1 ;  /* 0xffffffffff147424 */ /* 0x000fe200078e00ff */
[----:B------:R-:W-:Y:S01]  /*5010*/  ISETP.GE.U32.AND P0, PT, R16, UR4, PT ;  /* 0x0000000410007c0c */ /* 0x000fe2000bf06070 */
[----:B------:R-:W-:Y:S02]  /*5020*/  IMAD.MOV.U32 R12, RZ, RZ, -0x1 ;  /* 0xffffffffff0c7424 */ /* 0x000fe400078e00ff */
[----:B------:R-:W-:Y:S01]  /*5030*/  IMAD.MOV.U32 R7, RZ, RZ, -0x1 ;  /* 0xffffffffff077424 */ /* 0x000fe200078e00ff */
[----:B------:R-:W-:-:S13]  /*5040*/  ISETP.GE.U32.AND.EX P0, PT, R17, UR5, PT, P0 ;  /* 0x0000000511007c0c */ /* 0x000fda000bf06100 */
[----:B------:R-:W-:Y:S05]  /*5050*/  @P0 BRA `(.L_x_100) ;  /* 0x0000000400240947 */ /* 0x000fea0003800000 */
[----:B------:R-:W2:Y:S01]  /*5060*/  LDC.64 R22, c[0x0][0x8d0] ;  /* 0x00023400ff167b82 */ /* 0x000ea20000000a00 */
[----:B------:R-:W-:Y:S01]  /*5070*/  IMAD.MOV.U32 R20, RZ, RZ, R16 ;  /* 0x000000ffff147224 */ /* 0x000fe200078e0010 */
[----:B------:R-:W-:-:S06]  /*5080*/  MOV R21, R17 ;  /* 0x0000001100157202 */ /* 0x000fcc0000000f00 */
        /* <DEDUP_REMOVED lines=15> */
.L_x_101:
        /* <DEDUP_REMOVED lines=10> */
[----:B------:R-:W-:-:S03]  /*5220*/  IMAD R7, R15, R29, R14 ;  /* 0x0000001d0f077224 */ /* 0x000fc600078e020e */
[----:B------:R-:W1:Y:S01]  /*5230*/  LDC R27, c[0x0][0x8a8] ;  /* 0x00022a00ff1b7b82 */ /* 0x000e620000000800 */
[----:B------:R-:W-:Y:S01]  /*5240*/  IMAD.IADD R7, R13, 0x1, R7 ;  /* 0x000000010d077824 */ /* 0x000fe200078e0207 */
[----:B--2---:R-:W-:-:S04]  /*5250*/  ISETP.NE.U32.AND P0, PT, R32, RZ, PT ;  /* 0x000000ff2000720c */ /* 0x004fc80003f05070 */
[----:B------:R-:W-:Y:S02]  /*5260*/  ISETP.NE.AND.EX P0, PT, R33, RZ, PT, P0 ;  /* 0x000000ff2100720c */ /* 0x000fe40003f05300 */
[----:B------:R-:W2:Y:S01]  /*5270*/  LDC R29, c[0x0][0x8f0] ;  /* 0x00023c00ff1d7b82 */ /* 0x000ea20000000800 */
[-CC-:B---3--:R-:W-:Y:S01]  /*5280*/  SHF.R.U64 R22, R12, R20.reuse, R7.reuse ;  /* 0x000000140c167219 */ /* 0x188fe20000001207 */
[----:B------:R-:W-:Y:S01]  /*5290*/  IMAD.MOV.U32 R12, RZ, RZ, -0x1 ;  /* 0xffffffffff0c7424 */ /* 0x000fe200078e00ff */
[----:B------:R-:W-:-:S04]  /*52a0*/  SHF.R.U32.HI R7, RZ, R20, R7 ;  /* 0x00000014ff077219 */ /* 0x000fc80000011607 */
[----:B------:R-:W-:Y:S01]  /*52b0*/  SHF.L.U32 R12, R12, UR4, RZ ;  /* 0x000000040c0c7c19 */ /* 0x000fe200080006ff */
[----:B------:R-:W3:Y:S01]  /*52c0*/  LDC R31, c[0x0][0x8e0] ;  /* 0x00023800ff1f7b82 */ /* 0x000ee20000000800 */
[-CC-:B----4-:R-:W-:Y:S02]  /*52d0*/  SHF.R.U64 R26, R22, R30.reuse, R7.reuse ;  /* 0x0000001e161a7219 */ /* 0x190fe40000001207 */
[----:B------:R-:W-:Y:S02]  /*52e0*/  SHF.R.U32.HI R7, RZ, R30, R7 ;  /* 0x0000001eff077219 */ /* 0x000fe40000011607 */
[----:B------:R-:W-:Y:S02]  /*52f0*/  LOP3.LUT R35, RZ, R12, RZ, 0x33, !PT ;  /* 0x0000000cff237212 */ /* 0x000fe400078e33ff */
[--C-:B------:R-:W-:Y:S01]  /*5300*/  SHF.R.U64 R28, R26, UR4, R7.reuse ;  /* 0x000000041a1c7c19 */ /* 0x100fe20008001207 */
[----:B------:R-:W4:Y:S01]  /*5310*/  LDC R34, c[0x0][0x8b8] ;  /* 0x00022e00ff227b82 */ /* 0x000f220000000800 */
[----:B------:R-:W-:-:S03]  /*5320*/  SHF.R.U32.HI R13, RZ, UR4, R7 ;  /* 0x00000004ff0d7c19 */ /* 0x000fc60008011607 */
[----:B------:R-:W-:Y:S01]  /*5330*/  IMAD.MOV.U32 R12, RZ, RZ, R28 ;  /* 0x000000ffff0c7224 */ /* 0x000fe200078e001c */
[----:B-1----:R-:W-:Y:S06]  /*5340*/  @!P0 BRA `(.L_x_102) ;  /* 0x0000000000288947 */ /* 0x002fec0003800000 */
[----:B------:R-:W1:Y:S02]  /*5350*/  LDC R7, c[0x0][0x8f4] ;  /* 0x00023d00ff077b82 */ /* 0x000e640000000800 */
[----:B-1----:R-:W-:-:S05]  /*5360*/  IADD3 R7, P0, R28, R7, RZ ;  /* 0x000000071c077210 */ /* 0x002fca0007f1e0ff */
[----:B------:R-:W-:-:S04]  /*5370*/  IMAD.X R23, RZ, RZ, R13, P0 ;  /* 0x000000ffff177224 */ /* 0x000fc800000e060d */
[----:B------:R-:W-:-:S04]  /*5380*/  IMAD.WIDE.U32 R12, R23, R32, RZ ;  /* 0x00000020170c7225 */ /* 0x000fc800078e00ff */
[----:B------:R-:W-:-:S04]  /*5390*/  IMAD.WIDE.U32 R14, P0, R7, R33, R12 ;  /* 0x00000021070e7225 */ /* 0x000fc8000780000c */
[----:B------:R-:W-:Y:S01]  /*53a0*/  IMAD.WIDE.U32 R12, R7, R32, RZ ;  /* 0x00000020070c7225 */ /* 0x000fe200078e00ff */
[----:B------:R-:W-:-:S03]  /*53b0*/  IADD3.X R21, RZ, RZ, RZ, P0, !PT ;  /* 0x000000ffff157210 */ /* 0x000fc600007fe4ff */
[----:B------:R-:W-:Y:S01]  /*53c0*/  IMAD.MOV.U32 R20, RZ, RZ, R15 ;  /* 0x000000ffff147224 */ /* 0x000fe200078e000f */
[----:B------:R-:W-:-:S05]  /*53d0*/  IADD3 RZ, P0, R13, R14, RZ ;  /* 0x0000000e0dff7210 */ /* 0x000fca0007f1e0ff */
[----:B------:R-:W-:-:S08]  /*53e0*/  IMAD.WIDE.U32.X R12, R23, R33, R20, P0 ;  /* 0x00000021170c7225 */ /* 0x000fd000000e0414 */
.L_x_102:
[----:B------:R-:W-:Y:S01]  /*53f0*/  ISETP.NE.AND P0, PT, R2, 0x1, PT ;  /* 0x000000010200780c */ /* 0x000fe20003f05270 */
[----:B------:R-:W-:Y:S01]  /*5400*/  USHF.L.U32 UR4, UR37, UR4, URZ ;  /* 0x0000000425047299 */ /* 0x000fe2000800063f */
[----:B--2---:R-:W-:Y:S01]  /*5410*/  SHF.R.U64 R12, R12, R29, R13 ;  /* 0x0000001d0c0c7219 */ /* 0x004fe2000000120d */
[----:B------:R-:W-:Y:S01]  /*5420*/  VIADD R15, R27, 0xffffffff ;  /* 0xffffffff1b0f7836 */ /* 0x000fe20000000000 */
[----:B------:R-:W-:-:S03]  /*5430*/  LOP3.LUT R7, R26, R35, RZ, 0xc0, !PT ;  /* 0x000000231a077212 */ /* 0x000fc600078ec0ff */
[----:B------:R-:W-:Y:S01]  /*5440*/  IMAD.MOV R13, RZ, RZ, -R12 ;  /* 0x000000ffff0d7224 */ /* 0x000fe200078e0a0c */
[----:B------:R-:W-:Y:S01]  /*5450*/  LOP3.LUT R22, R22, R15, RZ, 0xc0, !PT ;  /* 0x0000000f16167212 */ /* 0x000fe200078ec0ff */
[----:B------:R-:W-:Y:S02]  /*5460*/  IMAD R9, R12, UR4, R7 ;  /* 0x000000040c097c24 */ /* 0x000fe4000f8e0207 */
[----:B---3--:R-:W-:Y:S02]  /*5470*/  IMAD R7, R13, R31, R28 ;  /* 0x0000001f0d077224 */ /* 0x008fe400078e021c */
[----:B------:R-:W-:Y:S02]  /*5480*/  @P0 IMAD R10, R11, R24, R8 ;  /* 0x000000180b0a0224 */ /* 0x000fe400078e0208 */
[----:B------:R-:W-:Y:S02]  /*5490*/  IMAD R7, R7, R27, R22 ;  /* 0x0000001b07077224 */ /* 0x000fe400078e0216 */
[----:B----4-:R-:W-:-:S02]  /*54a0*/  IMAD R10, R9, R34, R10 ;  /* 0x00000022090a7224 */ /* 0x010fc400078e020a */
[----:B------:R-:W-:-:S03]  /*54b0*/  IMAD.MOV.U32 R13, RZ, RZ, 0x1 ;  /* 0x00000001ff0d7424 */ /* 0x000fc600078e00ff */
[----:B------:R-:W-:Y:S02]  /*54c0*/  SEL R12, R7, R10, !P0 ;  /* 0x0000000a070c7207 */ /* 0x000fe40004000000 */
[----:B------:R-:W-:Y:S01]  /*54d0*/  SEL R20, R10, R7, !P0 ;  /* 0x000000070a147207 */ /* 0x000fe20004000000 */
[----:B------:R-:W-:-:S07]  /*54e0*/  IMAD.MOV.U32 R7, RZ, RZ, R25 ;  /* 0x000000ffff077224 */ /* 0x000fce00078e0019 */
.L_x_100:
[----:B------:R-:W-:-:S08]  /*54f0*/  NOP ;  /* 0x0000000000007918 */ /* 0x000fd00000000000 */
[----:B------:R-:W2:-:S00]  /*5500*/  USETMAXREG.DEALLOC.CTAPOOL 0x28 ;  /* 0x00000028000079c8 */ /* 0x000e8000080e0500 */
[----:B--2---:R-:W-:-:S13]  /*5510*/  ISETP.NE.AND P0, PT, R3, 0x1, PT ;  /* 0x000000010300780c */ /* 0x004fda0003f05270 */
[----:B------:R-:W-:Y:S05]  /*5520*/  @!P0 BRA `(.L_x_13) ;  /* 0x0000002000dc8947 */ /* 0x000fea0003800000 */
[----:B------:R-:W-:Y:S05]  /*5530*/  @!P4 BRA `(.L_x_103) ;  /* 0x0000001000b0c947 */ /* 0x000fea0003800000 */
[----:B------:R-:W-:-:S04]  /*5540*/  PRMT R0, R6, 0x9910, RZ ;  /* 0x0000991006007816 */ /* 0x000fc800000000ff */
[----:B------:R-:W-:-:S04]  /*5550*/  ISETP.NE.AND P0, PT, R0, RZ, PT ;  /* 0x000000ff0000720c */ /* 0x000fc80003f05270 */
[----:B------:R-:W-:-:S13]  /*5560*/  ISETP.NE.OR P0, PT, R3, 0x2, !P0 ;  /* 0x000000020300780c */ /* 0x000fda0004705670 */
[----:B------:R-:W-:Y:S05]  /*5570*/  @P0 BRA `(.L_x_13) ;  /* 0x0000002000c80947 */ /* 0x000fea0003800000 */
[----:B------:R-:W-:-:S13]  /*5580*/  LOP3.LUT P1, RZ, R13, 0xff, RZ, 0xc0, !PT ;  /* 0x000000ff0dff7812 */ /* 0x000fda000782c0ff */
[----:B------:R-:W-:Y:S05]  /*5590*/  @!P1 BRA `(.L_x_104) ;  /* 0x0000000000189947 */ /* 0x000fea0003800000 */
[----:B------:R-:W-:Y:S01]  /*55a0*/  UMOV UR4, 0x400 ;  /* 0x0000040000047882 */ /* 0x000fe20000000000 */
[----:B------:R-:W-:Y:S01]  /*55b0*/  IMAD.MOV.U32 R0, RZ, RZ, RZ ;  /* 0x000000ffff007224 */ /* 0x000fe200078e00ff */
[----:B-1----:R-:W-:-:S04]  /*55c0*/  ULEA UR4, UR36, UR4, 0x18 ;  /* 0x0000000424047291 */ /* 0x002fc8000f8ec03f */
[----:B------:R-:W-:-:S05]  /*55d0*/  SHF.L.U32 R0, R0, 0x1f, RZ ;  /* 0x0000001f00007819 */ /* 0x000fca00000006ff */
[----:B------:R-:W1:Y:S02]  /*55e0*/  SYNCS.PHASECHK.TRANS64.TRYWAIT P0, [UR4+0xa8], R0 ;  /* 0x0000a800ff0075a7 */ /* 0x000e640008000144 */
[----:B-1----:R-:W-:Y:S05]  /*55f0*/  @!P0 BRA `(.L_x_105) ;  /* 0x0000002400308947 */ /* 0x002fea0003800000 */
.L_x_104:
[----:B------:R-:W-:Y:S01]  /*5600*/  PRMT R9, RZ, 0x7610, R9 ;  /* 0x00007610ff097816 */ /* 0x000fe20000000009 */
[----:B------:R-:W-:Y:S06]  /*5610*/  @P2 BRA `(.L_x_106) ;  /* 0x0000000000242947 */ /* 0x000fec0003800000 */
[----:B------:R-:W-:Y:S02]  /*5620*/  ULDC.64 UR4, c[0x0][0x588] ;  /* 0x0001620000047ab9 */ /* 0x000fe40000000a00 */
[----:B------:R-:W-:-:S04]  /*5630*/  ISETP.NE.U32.AND P0, PT, RZ, UR4, PT ;  /* 0x00000004ff007c0c */ /* 0x000fc8000bf05070 */
[----:B------:R-:W-:-:S13]  /*5640*/  ISETP.NE.AND.EX P0, PT, RZ, UR5, PT, P0 ;  /* 0x00000005ff007c0c */ /* 0x000fda000bf05300 */
[----:B------:R-:W-:Y:S05]  /*5650*/  @!P0 BRA `(.L_x_107) ;  /* 0x00000000000c8947 */ /* 0x000fea0003800000 */
[----:B------:R3:W5:Y:S01]  /*5660*/  LDG.E R11, desc[UR54][R4.64] ;  /* 0x00000036040b7981 */ /* 0x000762000c1e1900 */
[----:B------:R-:W-:Y:S01]  /*5670*/  IMAD.MOV.U32 R9, RZ, RZ, 0x1 ;  /* 0x00000001ff097424 */ /* 0x000fe200078e00ff */
[----:B------:R-:W-:Y:S06]  /*5680*/  BRA `(.L_x_106) ;  /* 0x0000000000087947 */ /* 0x000fec0003800000 */
.L_x_107:
[----:B------:R-:W2:Y:S01]  /*5690*/  LDC R11, c[0x0][0x580] ;  /* 0x00016000ff0b7b82 */ /* 0x000ea20000000800 */
[----:B------:R-:W-:-:S07]  /*56a0*/  IMAD.MOV.U32 R9, RZ, RZ, 0x1 ;  /* 0x00000001ff097424 */ /* 0x000fce00078e00ff */
.L_x_106:
[----:B-1----:R-:W-:Y:S01]  /*56b0*/  MOV R0, 0x1 ;  /* 0x0000000100007802 */ /* 0x002fe20000000f00 */
[----:B------:R-:W-:Y:S06]  /*56c0*/  @!P1 BRA `(.L_x_108) ;  /* 0x0000000c00dc9947 */ /* 0x000fec0003800000 */
[----:B------:R-:W1:Y:S01]  /*56d0*/  LDC R3, c[0x0][0x8a8] ;  /* 0x00022a00ff037b82 */ /* 0x000e620000000800 */
[----:B------:R-:W-:Y:S01]  /*56e0*/  IMAD.MOV.U32 R0, RZ, RZ, -0x1 ;  /* 0xffffffffff007424 */ /* 0x000fe200078e00ff */
[----:B------:R-:W-:Y:S01]  /*56f0*/  ULDC UR4, c[0x0][0x900] ;  /* 0x0002400000047ab9 */ /* 0x000fe20000000800 */
[----:B------:R-:W-:Y:S01]  /*5700*/  LOP3.LUT R10, R18, 0x2, RZ, 0xfc, !PT ;  /* 0x00000002120a7812 */ /* 0x000fe200078efcff */
[----:B------:R-:W-:Y:S01]  /*5710*/  ULDC.64 UR6, c[0x0][0x198] ;  /* 0x0000660000067ab9 */ /* 0x000fe20000000a00 */
[----:B------:R-:W-:Y:S02]  /*5720*/  USHF.L.U32 UR13, UR37, UR4, URZ ;  /* 0x00000004250d7299 */ /* 0x000fe4000800063f */
[----:B------:R-:W-:Y:S01]  /*5730*/  SHF.L.U32 R8, R0, UR4, RZ ;  /* 0x0000000400087c19 */ /* 0x000fe200080006ff */
[----:B------:R-:W-:Y:S01]  /*5740*/  IMAD.MOV.U32 R0, RZ, RZ, 0x1 ;  /* 0x00000001ff007424 */ /* 0x000fe200078e00ff */
[----:B------:R-:W-:Y:S01]  /*5750*/  ULDC.64 UR14, c[0x0][0x588] ;  /* 0x00016200000e7ab9 */ /* 0x000fe20000000a00 */
[----:B------:R-:W-:Y:S01]  /*5760*/  ULDC.64 UR22, c[0x0][0x8f8] ;  /* 0x00023e0000167ab9 */ /* 0x000fe20000000a00 */
[----:B------:R-:W-:Y:S01]  /*5770*/  LOP3.LUT R8, RZ, R8, RZ, 0x33, !PT ;  /* 0x00000008ff087212 */ /* 0x000fe200078e33ff */
[----:B------:R-:W-:Y:S01]  /*5780*/  ULDC.64 UR24, c[0x0][0x590] ;  /* 0x0001640000187ab9 */ /* 0x000fe20000000a00 */
[----:B-1----:R-:W-:-:S07]  /*5790*/  VIADD R3, R3, 0xffffffff ;  /* 0xffffffff03037836 */ /* 0x002fce0000000000 */
.L_x_140:
[----:B------:R-:W-:Y:S02]  /*57a0*/  ISETP.NE.U32.AND P0, PT, RZ, UR24, PT ;  /* 0x00000018ff007c0c */ /* 0x000fe4000bf05070 */
[----:B------:R-:W-:Y:S02]  /*57b0*/  R2UR UR19, R20 ;  /* 0x00000000141372ca */ /* 0x000fe400000e0000 */
[----:B------:R-:W-:Y:S02]  /*57c0*/  R2UR UR18, R12 ;  /* 0x000000000c1272ca */ /* 0x000fe400000e0000 */
[----:B------:R-:W-:-:S09]  /*57d0*/  ISETP.NE.AND.EX P0, PT, RZ, UR25, PT, P0 ;  /* 0x00000019ff007c0c */ /* 0x000fd2000bf05300 */
[----:B------:R-:W-:Y:S02]  /*57e0*/  USHF.L.U32 UR19, UR19, 0x7, URZ ;  /* 0x0000000713137899 */ /* 0x000fe4000800063f */
[----:B------:R-:W-:Y:S02]  /*57f0*/  USHF.L.U32 UR18, UR18, 0x7, URZ ;  /* 0x0000000712127899 */ /* 0x000fe4000800063f */
[----:B--2-4-:R-:W-:Y:S10]  /*5800*/  @!P0 BRA `(.L_x_109) ;  /* 0x00000000002c8947 */ /* 0x014ff40003800000 */
[----:B------:R-:W-:-:S04]  /*5810*/  ISETP.NE.U32.AND P1, PT, RZ, UR14, PT ;  /* 0x0000000eff007c0c */ /* 0x000fc8000bf25070 */
[----:B------:R-:W-:-:S13]  /*5820*/  ISETP.NE.AND.EX P1, PT, RZ, UR15, PT, P1 ;  /* 0x0000000fff007c0c */ /* 0x000fda000bf25310 */
[----:B------:R-:W-:Y:S05]  /*5830*/  @!P1 BRA `(.L_x_110) ;  /* 0x0000000000189947 */ /* 0x000fea0003800000 */
[----:B---3--:R-:W1:Y:S01]  /*5840*/  LDC.64 R4, c[0x0][0x588] ;  /* 0x00016200ff047b82 */ /* 0x008e620000000a00 */
[----:B------:R-:W-:-:S04]  /*5850*/  IMAD R9, R7, UR24, RZ ;  /* 0x0000001807097c24 */ /* 0x000fc8000f8e02ff */
[----:B-1----:R-:W-:-:S05]  /*5860*/  IMAD.WIDE R4, R9, 0x4, R4 ;  /* 0x0000000409047825 */ /* 0x002fca00078e0204 */
[----:B--2--5:R1:W5:Y:S01]  /*5870*/  LDG.E R11, desc[UR54][R4.64] ;  /* 0x00000036040b7981 */ /* 0x024362000c1e1900 */
[----:B------:R-:W-:Y:S01]  /*5880*/  IMAD.MOV.U32 R9, RZ, RZ, 0x1 ;  /* 0x00000001ff097424 */ /* 0x000fe200078e00ff */
[----:B------:R-:W-:Y:S06]  /*5890*/  BRA `(.L_x_109) ;  /* 0x0000000000087947 */ /* 0x000fec0003800000 */
.L_x_110:
[----:B--2--5:R-:W4:Y:S01]  /*58a0*/  LDC R11, c[0x0][0x580] ;  /* 0x00016000ff0b7b82 */ /* 0x024f220000000800 */
[----:B------:R-:W-:-:S07]  /*58b0*/  IMAD.MOV.U32 R9, RZ, RZ, 0x1 ;  /* 0x00000001ff097424 */ /* 0x000fce00078e00ff */
.L_x_109:
[----:B------:R-:W-:Y:S05]  /*58c0*/  @!P0 BRA `(.L_x_111) ;  /* 0x00000000001c8947 */ /* 0x000fea0003800000 */
[----:B------:R-:W-:-:S13]  /*58d0*/  LOP3.LUT P2, RZ, R9, 0xff, RZ, 0xc0, !PT ;  /* 0x000000ff09ff7812 */ /* 0x000fda000784c0ff */
[----:B-1-3--:R-:W1:Y:S02]  /*58e0*/  @!P2 LDC.64 R4, c[0x0][0x588] ;  /* 0x00016200ff04ab82 */ /* 0x00ae640000000a00 */
[----:B-1----:R-:W-:-:S04]  /*58f0*/  @!P2 ISETP.NE.U32.AND P0, PT, R4, RZ, PT ;  /* 0x000000ff0400a20c */ /* 0x002fc80003f05070 */
[----:B------:R-:W-:Y:S02]  /*5900*/  @!P2 ISETP.NE.AND.EX P1, PT, R5, RZ, PT, P0 ;  /* 0x000000ff0500a20c */ /* 0x000fe40003f25300 */
[----:B--2-45:R-:W-:Y:S02]  /*5910*/  @P2 FSETP.EQ.AND P0, PT, R11, RZ, PT ;  /* 0x000000ff0b00220b */ /* 0x034fe40003f02000 */
[----:B------:R-:W-:Y:S01]  /*5920*/  @!P2 PLOP3.LUT P0, PT, P1, PT, PT, 0x8, 0x0 ;  /* 0x000000000000a81c */ /* 0x000fe20000f0e170 */
[----:B------:R-:W-:-:S12]  /*5930*/  BRA `(.L_x_112) ;  /* 0x0000000000047947 */ /* 0x000fd80003800000 */
.L_x_111:
[----:B--2-45:R-:W-:-:S13]  /*5940*/  FSETP.EQ.AND P0, PT, R11, RZ, PT ;  /* 0x000000ff0b00720b */ /* 0x034fda0003f02000 */
.L_x_112:
[----:B------:R-:W-:Y:S02]  /*5950*/  ISETP.NE.AND P2, PT, R10, 0x3, PT ;  /* 0x000000030a00780c */ /* 0x000fe40003f45270 */
[----:B------:R-:W-:-:S04]  /*5960*/  ELECT P1, URZ, PT ;  /* 0x00000000003f782f */ /* 0x000fc80003820000 */
[----:B------:R-:W-:-:S07]  /*5970*/  PLOP3.LUT P0, PT, P1, P0, PT, 0x20, 0x0 ;  /* 0x000000000000781c */ /* 0x000fce0000f00470 */
[----:B------:R-:W-:Y:S06]  /*5980*/  @!P2 BRA `(.L_x_113) ;  /* 0x000000000004a947 */ /* 0x000fec0003800000 */
[----:B------:R-:W-:Y:S01]  /*5990*/  BPT.TRAP 0x1 ;  /* 0x000000040000795c */ /* 0x000fe20000300000 */
.L_x_113:
[----:B------:R-:W2:Y:S01]  /*59a0*/  S2UR UR36, SR_CgaCtaId ;  /* 0x00000000002479c3 */ /* 0x000ea20000008800 */
[----:B------:R-:W-:Y:S01]  /*59b0*/  UMOV UR4, 0x400 ;  /* 0x0000040000047882 */ /* 0x000fe20000000000 */
[----:B-1-3--:R-:W-:Y:S01]  /*59c0*/  SHF.L.U32 R4, R0, 0x1f, RZ ;  /* 0x0000001f00047819 */ /* 0x00afe200000006ff */
[----:B--2---:R-:W-:-:S09]  /*59d0*/  ULEA UR4, UR36, UR4, 0x18 ;  /* 0x0000000424047291 */ /* 0x004fd2000f8ec03f */
[----:B------:R-:W1:Y:S02]  /*59e0*/  SYNCS.PHASECHK.TRANS64.TRYWAIT P1, [UR4+0x80], R4 ;  /* 0x00008004ff0075a7 */ /* 0x000e640008020144 */
[----:B-1----:R-:W-:Y:S05]  /*59f0*/  @!P1 BRA `(.L_x_114) ;  /* 0x0000002000489947 */ /* 0x002fea0003800000 */
.L_x_173:
[----:B------:R-:W-:Y:S04]  /*5a00*/  BSSY B0, `(.L_x_115) ;  /* 0x000000e000007945 */ /* 0x000fe80003800000 */
[----:B------:R-:W-:Y:S05]  /*5a10*/  @!P0 BRA `(.L_x_116) ;  /* 0x0000000000308947 */ /* 0x000fea0003800000 */
[----:B------:R-:W-:Y:S01]  /*5a20*/  R2UR UR20, R7 ;  /* 0x00000000071472ca */ /* 0x000fe200000e0000 */
[----:B------:R-:W-:Y:S02]  /*5a30*/  UIADD3 UR8, UP0, UR6, 0x3f0, URZ ;  /* 0x000003f006087890 */ /* 0x000fe4000ff1e03f */
[----:B------:R-:W-:Y:S02]  /*5a40*/  UIADD3 UR16, UR4, 0x200, URZ ;  /* 0x0000020004107890 */ /* 0x000fe4000fffe03f */
[----:B------:R-:W-:Y:S02]  /*5a50*/  UIADD3 UR17, UR4, 0x60, URZ ;  /* 0x0000006004117890 */ /* 0x000fe4000fffe03f */
[----:B------:R-:W-:Y:S01]  /*5a60*/  UIADD3.X UR9, URZ, UR7, URZ, UP0, !UPT ;  /* 0x000000073f097290 */ /* 0x000fe200087fe43f */
[----:B------:R-:W-:Y:S01]  /*5a70*/  UMOV UR10, 0x0 ;  /* 0x00000000000a7882 */ /* 0x000fe20000000000 */
[----:B------:R-:W-:-:S07]  /*5a80*/  UMOV UR11, 0x10000000 ;  /* 0x10000000000b7882 */ /* 0x000fce0000000000 */
[----:B------:R2:W-:Y:S02]  /*5a90*/  UTMALDG.3D [UR16], [UR8], desc[UR10] ;  /* 0x00000a10080075b4 */ /* 0x0005e40008011000 */
[----:B--2---:R-:W-:Y:S05]  /*5aa0*/  @!P2 BRA `(.L_x_117) ;  /* 0x000000000004a947 */ /* 0x004fea0003800000 */
[----:B------:R-:W-:Y:S01]  /*5ab0*/  BPT.TRAP 0x1 ;  /* 0x000000040000795c */ /* 0x000fe20000300000 */
.L_x_117:
[----:B-1----:R-:W1:Y:S02]  /*5ac0*/  LDC R5, c[0x0][0x800] ;  /* 0x00020000ff057b82 */ /* 0x002e640000000800 */
[----:B-1----:R2:W-:Y:S02]  /*5ad0*/  SYNCS.ARRIVE.TRANS64.RED.A0TR RZ, [UR4+0x60], R5 ;  /* 0x00006005ffff79a7 */ /* 0x0025e40008300404 */
.L_x_116:
[----:B------:R-:W-:Y:S05]  /*5ae0*/  BSYNC B0 ;  /* 0x0000000000007941 */ /* 0x000fea0003800000 */
.L_x_115:
[----:B------:R-:W-:Y:S05]  /*5af0*/  @!P2 BRA `(.L_x_118) ;  /* 0x000000000004a947 */ /* 0x000fea0003800000 */
[----:B------:R-:W-:Y:S01]  /*5b00*/  BPT.TRAP 0x1 ;  /* 0x000000040000795c */ /* 0x000fe20000300000 */
.L_x_118:
[----:B------:R-:W-:-:S04]  /*5b10*/  UIADD3 UR5, UR4, 0x60, URZ ;  /* 0x0000006004057890 */ /* 0x000fc8000fffe03f */
[----:B------:R-:W-:-:S09]  /*5b20*/  UPRMT UR5, UR36, 0x654, UR5 ;  /* 0x0000065424057896 */ /* 0x000fd20008000005 */
[----:B------:R-:W-:Y:S01]  /*5b30*/  SYNCS.ARRIVE.TRANS64.RED.A1T0 RZ, [UR5], RZ ;  /* 0x000000ffffff79a7 */ /* 0x000fe20008100405 */
[----:B------:R-:W-:Y:S05]  /*5b40*/  @!P2 BRA `(.L_x_119) ;  /* 0x000000000004a947 */ /* 0x000fea0003800000 */
[----:B------:R-:W-:Y:S01]  /*5b50*/  BPT.TRAP 0x1 ;  /* 0x000000040000795c */ /* 0x000fe20000300000 */
.L_x_119:
[----:B------:R-:W3:Y:S02]  /*5b60*/  SYNCS.PHASECHK.TRANS64.TRYWAIT P1, [UR4+0x88], R4 ;  /* 0x00008804ff0075a7 */ /* 0x000ee40008020144 */
[----:B---3--:R-:W-:Y:S05]  /*5b70*/  @!P1 BRA `(.L_x_120) ;  /* 0x0000002000009947 */ /* 0x008fea0003800000 */
.L_x_174:
[----:B------:R-:W-:Y:S04]  /*5b80*/  BSSY B0, `(.L_x_121) ;  /* 0x0000010000007945 */ /* 0x000fe80003800000 */
[----:B------:R-:W-:Y:S05]  /*5b90*/  @!P0 BRA `(.L_x_122) ;  /* 0x0000000000388947 */ /* 0x000fea0003800000 */
[----:B------:R-:W-:Y:S01]  /*5ba0*/  UIADD3 UR16, UP0, UR6, 0x3f0, URZ ;  /* 0x000003f006107890 */ /* 0x000fe2000ff1e03f */
[----:B------:R-:W-:Y:S01]  /*5bb0*/  R2UR UR12, R7 ;  /* 0x00000000070c72ca */ /* 0x000fe200000e0000 */
[----:B------:R-:W-:Y:S02]  /*5bc0*/  UIADD3 UR10, UR18, 0x20, URZ ;  /* 0x00000020120a7890 */ /* 0x000fe4000fffe03f */
[----:B------:R-:W-:Y:S02]  /*5bd0*/  UIADD3 UR8, UR4, 0x2200, URZ ;  /* 0x0000220004087890 */ /* 0x000fe4000fffe03f */
[----:B------:R-:W-:Y:S02]  /*5be0*/  UIADD3 UR9, UR4, 0x68, URZ ;  /* 0x0000006804097890 */ /* 0x000fe4000fffe03f */
[----:B------:R-:W-:Y:S01]  /*5bf0*/  UIADD3.X UR17, URZ, UR7, URZ, UP0, !UPT ;  /* 0x000000073f117290 */ /* 0x000fe200087fe43f */
[----:B------:R-:W-:Y:S01]  /*5c00*/  UMOV UR20, 0x0 ;  /* 0x0000000000147882 */ /* 0x000fe20000000000 */
[----:B------:R-:W-:Y:S01]  /*5c10*/  UMOV UR21, 0x10000000 ;  /* 0x1000000000157882 */ /* 0x000fe20000000000 */
[----:B------:R-:W-:-:S06]  /*5c20*/  UMOV UR11, UR19 ;  /* 0x00000013000b7c82 */ /* 0x000fcc0008000000 */
[----:B------:R3:W-:Y:S02]  /*5c30*/  UTMALDG.3D [UR8], [UR16], desc[UR20] ;  /* 0x00001408100075b4 */ /* 0x0007e40008011000 */
[----:B---3--:R-:W-:Y:S05]  /*5c40*/  @!P2 BRA `(.L_x_123) ;  /* 0x000000000004a947 */ /* 0x008fea0003800000 */
[----:B------:R-:W-:Y:S01]  /*5c50*/  BPT.TRAP 0x1 ;  /* 0x000000040000795c */ /* 0x000fe20000300000 */
.L_x_123:
[----:B-12---:R-:W1:Y:S02]  /*5c60*/  LDC R5, c[0x0][0x800] ;  /* 0x00020000ff057b82 */ /* 0x006e640000000800 */
[----:B-1----:R3:W-:Y:S02]  /*5c70*/  SYNCS.ARRIVE.TRANS64.RED.A0TR RZ, [UR4+0x68], R5 ;  /* 0x00006805ffff79a7 */ /* 0x0027e40008300404 */
.L_x_122:
[----:B------:R-:W-:Y:S05]  /*5c80*/  BSYNC B0 ;  /* 0x0000000000007941 */ /* 0x000fea0003800000 */
.L_x_121:
[----:B------:R-:W-:Y:S05]  /*5c90*/  @!P2 BRA `(.L_x_124) ;  /* 0x000000000004a947 */ /* 0x000fea0003800000 */
[----:B------:R-:W-:Y:S01]  /*5ca0*/  BPT.TRAP 0x1 ;  /* 0x000000040000795c */ /* 0x000fe20000300000 */
.L_x_124:
[----:B------:R-:W-:-:S04]  /*5cb0*/  UIADD3 UR5, UR4, 0x68, URZ ;  /* 0x0000006804057890 */ /* 0x000fc8000fffe03f */
[----:B------:R-:W-:-:S09]  /*5cc0*/  UPRMT UR5, UR36, 0x654, UR5 ;  /* 0x0000065424057896 */ /* 0x000fd20008000005 */
[----:B------:R-:W-:Y:S01]  /*5cd0*/  SYNCS.ARRIVE.TRANS64.RED.A1T0 RZ, [UR5], RZ ;  /* 0x000000ffffff79a7 */ /* 0x000fe20008100405 */
[----:B------:R-:W-:Y:S05]  /*5ce0*/  @!P2 BRA `(.L_x_125) ;  /* 0x000000000004a947 */ /* 0x000fea0003800000 */
[----:B------:R-:W-:Y:S01]  /*5cf0*/  BPT.TRAP 0x1 ;  /* 0x000000040000795c */ /* 0x000fe20000300000 */
.L_x_125:
[----:B------:R-:W4:Y:S02]  /*5d00*/  SYNCS.PHASECHK.TRANS64.TRYWAIT P1, [UR4+0x90], R4 ;  /* 0x00009004ff0075a7 */ /* 0x000f240008020144 */
[----:B----4-:R-:W-:Y:S05]  /*5d10*/  @!P1 BRA `(.L_x_126) ;  /* 0x0000001c00b09947 */ /* 0x010fea0003800000 */
.L_x_175:
        /* <DEDUP_REMOVED lines=12> */
[----:B----4-:R-:W-:Y:S05]  /*5de0*/  @!P2 BRA `(.L_x_129) ;  /* 0x000000000004a947 */ /* 0x010fea0003800000 */
[----:B------:R-:W-:Y:S01]  /*5df0*/  BPT.TRAP 0x1 ;  /* 0x000000040000795c */ /* 0x000fe20000300000 */
.L_x_129:
[----:B-123--:R-:W1:Y:S02]  /*5e00*/  LDC R5, c[0x0][0x800] ;  /* 0x00020000ff057b82 */ /* 0x00ee640000000800 */
[----:B-1----:R4:W-:Y:S02]  /*5e10*/  SYNCS.ARRIVE.TRANS64.RED.A0TR RZ, [UR4+0x70], R5 ;  /* 0x00007005ffff79a7 */ /* 0x0029e40008300404 */
.L_x_128:
[----:B------:R-:W-:Y:S05]  /*5e20*/  BSYNC B0 ;  /* 0x0000000000007941 */ /* 0x000fea0003800000 */
.L_x_127:
[----:B------:R-:W-:Y:S05]  /*5e30*/  @!P2 BRA `(.L_x_130) ;  /* 0x000000000004a947 */ /* 0x000fea0003800000 */
[----:B------:R-:W-:Y:S01]  /*5e40*/  BPT.TRAP 0x1 ;  /* 0x000000040000795c */ /* 0x000fe20000300000 */
.L_x_130:
[----:B------:R-:W-:-:S04]  /*5e50*/  UIADD3 UR5, UR4, 0x70, URZ ;  /* 0x0000007004057890 */ /* 0x000fc8000fffe03f */
[----:B------:R-:W-:-:S09]  /*5e60*/  UPRMT UR5, UR36, 0x654, UR5 ;  /* 0x0000065424057896 */ /* 0x000fd20008000005 */
[----:B------:R-:W-:Y:S01]  /*5e70*/  SYNCS.ARRIVE.TRANS64.RED.A1T0 RZ, [UR5], RZ ;  /* 0x000000ffffff79a7 */ /* 0x000fe20008100405 */
[----:B------:R-:W-:Y:S05]  /*5e80*/  @!P2 BRA `(.L_x_131) ;  /* 0x000000000004a947 */ /* 0x000fea0003800000 */
[----:B------:R-:W-:Y:S01]  /*5e90*/  BPT.TRAP 0x1 ;  /* 0x000000040000795c */ /* 0x000fe20000300000 */
.L_x_131:
[----:B------:R-:W5:Y:S02]  /*5ea0*/  SYNCS.PHASECHK.TRANS64.TRYWAIT P1, [UR4+0x98], R4 ;  /* 0x00009804ff0075a7 */ /* 0x000f640008020144 */
[----:B-----5:R-:W-:Y:S05]  /*5eb0*/  @!P1 BRA `(.L_x_132) ;  /* 0x0000001c00609947 */ /* 0x020fea0003800000 */
.L_x_176:
[----:B------:R-:W-:Y:S04]  /*5ec0*/  BSSY B0, `(.L_x_133) ;  /* 0x0000010000007945 */ /* 0x000fe80003800000 */
[----:B------:R-:W-:Y:S05]  /*5ed0*/  @!P0 BRA `(.L_x_134) ;  /* 0x0000000000388947 */ /* 0x000fea0003800000 */
[----:B------:R-:W-:Y:S01]  /*5ee0*/  R2UR UR12, R7 ;  /* 0x00000000070c72ca */ /* 0x000fe200000e0000 */
[----:B------:R-:W-:Y:S02]  /*5ef0*/  UIADD3 UR16, UP0, UR6, 0x3f0, URZ ;  /* 0x000003f006107890 */ /* 0x000fe4000ff1e03f */
        /* <DEDUP_REMOVED lines=8> */
[----:B-1----:R-:W-:Y:S05]  /*5f80*/  @!P2 BRA `(.L_x_135) ;  /* 0x000000000004a947 */ /* 0x002fea0003800000 */
[----:B------:R-:W-:Y:S01]  /*5f90*/  BPT.TRAP 0x1 ;  /* 0x000000040000795c */ /* 0x000fe20000300000 */
.L_x_135:
[----:B------:R-:W1:Y:S02]  /*5fa0*/  LDC R4, c[0x0][0x800] ;  /* 0x00020000ff047b82 */ /* 0x000e640000000800 */
[----:B-1----:R1:W-:Y:S02]  /*5fb0*/  SYNCS.ARRIVE.TRANS64.RED.A0TR RZ, [UR4+0x78], R4 ;  /* 0x00007804ffff79a7 */ /* 0x0023e40008300404 */
.L_x_134:
[----:B------:R-:W-:Y:S05]  /*5fc0*/  BSYNC B0 ;  /* 0x0000000000007941 */ /* 0x000fea0003800000 */
.L_x_133:
[----:B------:R-:W-:Y:S05]  /*5fd0*/  @!P2 BRA `(.L_x_136) ;  /* 0x000000000004a947 */ /* 0x000fea0003800000 */
[----:B------:R-:W-:Y:S01]  /*5fe0*/  BPT.TRAP 0x1 ;  /* 0x000000040000795c */ /* 0x000fe20000300000 */
.L_x_136:
[----:B------:R-:W-:Y:S01]  /*5ff0*/  IADD3 R16, P0, R16, UR52, RZ ;  /* 0x0000003410107c10 */ /* 0x000fe2000ff1e0ff */
[----:B------:R-:W-:Y:S01]  /*6000*/  UIADD3 UR4, UR4, 0x78, URZ ;  /* 0x0000007804047890 */ /* 0x000fe2000fffe03f */
[----:B------:R-:W-:Y:S01]  /*6010*/  LOP3.LUT R0, R0, 0x1, RZ, 0x3c, !PT ;  /* 0x0000000100007812 */ /* 0x000fe200078e3cff */
[----:B------:R-:W-:Y:S01]  /*6020*/  IMAD.MOV.U32 R20, RZ, RZ, -0x1 ;  /* 0xffffffffff147424 */ /* 0x000fe200078e00ff */
[----:B------:R-:W-:Y:S01]  /*6030*/  IADD3.X R17, R17, UR38, RZ, P0, !PT ;  /* 0x0000002611117c10 */ /* 0x000fe200087fe4ff */
[----:B------:R-:W-:Y:S01]  /*6040*/  UPRMT UR4, UR36, 0x654, UR4 ;  /* 0x0000065424047896 */ /* 0x000fe20008000004 */
[----:B------:R-:W-:Y:S01]  /*6050*/  ISETP.GE.U32.AND P0, PT, R16, UR22, PT ;  /* 0x0000001610007c0c */ /* 0x000fe2000bf06070 */
[----:B------:R-:W-:Y:S01]  /*6060*/  IMAD.MOV.U32 R12, RZ, RZ, -0x1 ;  /* 0xffffffffff0c7424 */ /* 0x000fe200078e00ff */
[----:B-1----:R-:W-:Y:S01]  /*6070*/  PRMT R4, RZ, 0x7610, R4 ;  /* 0x00007610ff047816 */ /* 0x002fe20000000004 */
[----:B------:R-:W-:Y:S01]  /*6080*/  IMAD.MOV.U32 R7, RZ, RZ, -0x1 ;  /* 0xffffffffff077424 */ /* 0x000fe200078e00ff */
[----:B------:R-:W-:-:S04]  /*6090*/  ISETP.GE.U32.AND.EX P0, PT, R17, UR23, PT, P0 ;  /* 0x0000001711007c0c */ /* 0x000fc8000bf06100 */
[----:B------:R-:W-:Y:S09]  /*60a0*/  SYNCS.ARRIVE.TRANS64.RED.A1T0 RZ, [UR4], RZ ;  /* 0x000000ffffff79a7 */ /* 0x000ff20008100404 */
[----:B------:R-:W-:Y:S05]  /*60b0*/  @P0 BRA `(.L_x_137) ;  /* 0x0000000400580947 */ /* 0x000fea0003800000 */
[----:B------:R-:W1:Y:S01]  /*60c0*/  S2R R15, SR_CTAID.X ;  /* 0x00000000000f7919 */ /* 0x000e620000002500 */
[----:B------:R-:W5:Y:S01]  /*60d0*/  LDC.64 R12, c[0x0][0x8d0] ;  /* 0x00023400ff0c7b82 */ /* 0x000f620000000a00 */
[----:B------:R-:W-:Y:S01]  /*60e0*/  ULDC UR4, c[0x0][0x150] ;  /* 0x0000540000047ab9 */ /* 0x000fe20000000800 */
[----:B------:R-:W-:Y:S01]  /*60f0*/  MOV R7, R16 ;  /* 0x0000001000077202 */ /* 0x000fe20000000f00 */
[----:B------:R-:W2:Y:S01]  /*6100*/  S2R R19, SR_CTAID.Y ;  /* 0x0000000000137919 */ /* 0x000ea20000002600 */
[----:B------:R-:W-:-:S04]  /*6110*/  IMAD.MOV.U32 R21, RZ, RZ, R17 ;  /* 0x000000ffff157224 */ /* 0x000fc800078e0011 */
[----:B------:R-:W2:Y:S08]  /*6120*/  LDC R22, c[0x0][0x144] ;  /* 0x00005100ff167b82 */ /* 0x000eb00000000800 */
[----:B------:R-:W3:Y:S01]  /*6130*/  LDC R20, c[0x0][0x8d8] ;  /* 0x00023600ff147b82 */ /* 0x000ee20000000800 */
[----:B-----5:R-:W-:-:S04]  /*6140*/  ISETP.NE.U32.AND P0, PT, R12, RZ, PT ;  /* 0x000000ff0c00720c */ /* 0x020fc80003f05070 */
[----:B------:R-:W-:Y:S02]  /*6150*/  ISETP.NE.AND.EX P0, PT, R13, RZ, PT, P0 ;  /* 0x000000ff0d00720c */ /* 0x000fe40003f05300 */
[----:B-1----:R-:W-:Y:S02]  /*6160*/  I2FP.F32.U32 R4, R15 ;  /* 0x0000000f00047245 */ /* 0x002fe40000201000 */
[----:B--2---:R-:W-:-:S03]  /*6170*/  I2FP.F32.U32 R23, R19 ;  /* 0x0000001300177245 */ /* 0x004fc60000201000 */
[----:B------:R-:W-:-:S04]  /*6180*/  FMUL R4, R4, UR4 ;  /* 0x0000000404047c20 */ /* 0x000fc80008400000 */
[----:B------:R1:W2:Y:S02]  /*6190*/  F2I.U32.TRUNC.NTZ R14, R4 ;  /* 0x00000004000e7305 */ /* 0x0002a4000020f000 */
[----:B---3--:R-:W-:Y:S05]  /*61a0*/  @!P0 BRA `(.L_x_138) ;  /* 0x0000000000308947 */ /* 0x008fea0003800000 */
[----:B----4-:R-:W3:Y:S02]  /*61b0*/  LDC R5, c[0x0][0x8dc] ;  /* 0x00023700ff057b82 */ /* 0x010ee40000000800 */
[----:B---3--:R-:W-:-:S05]  /*61c0*/  IADD3 R5, P0, R16, R5, RZ ;  /* 0x0000000510057210 */ /* 0x008fca0007f1e0ff */
[----:B------:R-:W-:-:S04]  /*61d0*/  IMAD.X R21, RZ, RZ, R17, P0 ;  /* 0x000000ffff157224 */ /* 0x000fc800000e0611 */
[----:B------:R-:W-:-:S04]  /*61e0*/  IMAD.WIDE.U32 R6, R21, R12, RZ ;  /* 0x0000000c15067225 */ /* 0x000fc800078e00ff */
[----:B------:R-:W-:-:S04]  /*61f0*/  IMAD.WIDE.U32 R6, P0, R5, R13, R6 ;  /* 0x0000000d05067225 */ /* 0x000fc80007800006 */
[----:B-1----:R-:W-:-:S04]  /*6200*/  IMAD.WIDE.U32 R4, R5, R12, RZ ;  /* 0x0000000c05047225 */ /* 0x002fc800078e00ff */
[----:B------:R-:W-:Y:S01]  /*6210*/  IMAD.MOV.U32 R4, RZ, RZ, R7 ;  /* 0x000000ffff047224 */ /* 0x000fe200078e0007 */
[----:B------:R-:W-:Y:S01]  /*6220*/  IADD3 RZ, P1, R5, R6, RZ ;  /* 0x0000000605ff7210 */ /* 0x000fe20007f3e0ff */
[----:B------:R-:W-:-:S04]  /*6230*/  IMAD.X R5, RZ, RZ, RZ, P0 ;  /* 0x000000ffff057224 */ /* 0x000fc800000e06ff */
[----:B------:R-:W-:-:S04]  /*6240*/  IMAD.WIDE.U32.X R4, R21, R13, R4, P1 ;  /* 0x0000000d15047225 */ /* 0x000fc800008e0404 */
[----:B------:R-:W-:Y:S02]  /*6250*/  IMAD.MOV.U32 R7, RZ, RZ, R4 ;  /* 0x000000ffff077224 */ /* 0x000fe400078e0004 */
[----:B------:R-:W-:-:S07]  /*6260*/  IMAD.MOV.U32 R21, RZ, RZ, R5 ;  /* 0x000000ffff157224 */ /* 0x000fce00078e0005 */
.L_x_138:
[----:B------:R-:W-:Y:S01]  /*6270*/  ULDC UR4, c[0x0][0x154] ;  /* 0x0000550000047ab9 */ /* 0x000fe20000000800 */
[----:B------:R-:W3:Y:S01]  /*6280*/  LDC R12, c[0x0][0x148] ;  /* 0x00005200ff0c7b82 */ /* 0x000ee20000000800 */
[----:B------:R-:W-:Y:S01]  /*6290*/  FMUL R23, R23, UR4 ;  /* 0x0000000417177c20 */ /* 0x000fe20008400000 */
[----:B------:R-:W-:Y:S01]  /*62a0*/  ISETP.NE.AND P2, PT, R2, 0x1, PT ;  /* 0x000000010200780c */ /* 0x000fe20003f45270 */
[----:B--2---:R-:W-:Y:S01]  /*62b0*/  IMAD.MOV R6, RZ, RZ, -R14 ;  /* 0x000000ffff067224 */ /* 0x004fe200078e0a0e */
[-CC-:B------:R-:W-:Y:S02]  /*62c0*/  SHF.R.U64 R14, R7, R20.reuse, R21.reuse ;  /* 0x00000014070e7219 */ /* 0x180fe40000001215 */
[----:B------:R-:W-:Y:S01]  /*62d0*/  SHF.R.U32.HI R20, RZ, R20, R21 ;  /* 0x00000014ff147219 */ /* 0x000fe20000011615 */
[----:B------:R-:W2:Y:S01]  /*62e0*/  F2I.U32.TRUNC.NTZ R23, R23 ;  /* 0x0000001700177305 */ /* 0x000ea2000020f000 */
[----:B-1--4-:R-:W1:Y:S01]  /*62f0*/  LDC.64 R4, c[0x0][0x8c8] ;  /* 0x00023200ff047b82 */ /* 0x012e620000000a00 */
[----:B------:R-:W-:Y:S01]  /*6300*/  IADD3 R21, P0, RZ, -R14, RZ ;  /* 0x8000000eff157210 */ /* 0x000fe20007f1e0ff */
[----:B------:R-:W-:-:S04]  /*6310*/  IMAD R15, R22, R6, R15 ;  /* 0x00000006160f7224 */ /* 0x000fc800078e020f */
[----:B------:R-:W-:Y:S02]  /*6320*/  IMAD.X R7, RZ, RZ, ~R20, P0 ;  /* 0x000000ffff077224 */ /* 0x000fe400000e0e14 */
[----:B------:R-:W4:Y:S01]  /*6330*/  LDC R24, c[0x0][0x8c0] ;  /* 0x00023000ff187b82 */ /* 0x000f220000000800 */
[----:B--2---:R-:W-:-:S07]  /*6340*/  IADD3 R13, -R23, RZ, RZ ;  /* 0x000000ff170d7210 */ /* 0x004fce0007ffe1ff */
[----:B------:R-:W2:Y:S01]  /*6350*/  LDC R27, c[0x0][0x900] ;  /* 0x00024000ff1b7b82 */ /* 0x000ea20000000800 */
[----:B---3--:R-:W-:-:S07]  /*6360*/  @P2 IMAD R15, R12, R13, R19 ;  /* 0x0000000d0c0f2224 */ /* 0x008fce00078e0213 */
[----:B------:R-:W3:Y:S01]  /*6370*/  LDC.64 R12, c[0x0][0x8e8] ;  /* 0x00023a00ff0c7b82 */ /* 0x000ee20000000a00 */
[----:B-1----:R-:W-:-:S04]  /*6380*/  IMAD R6, R7, R4, RZ ;  /* 0x0000000407067224 */ /* 0x002fc800078e02ff */
[C---:B------:R-:W-:Y:S02]  /*6390*/  IMAD R7, R21.reuse, R5, R6 ;  /* 0x0000000515077224 */ /* 0x040fe400078e0206 */
[----:B------:R-:W-:Y:S01]  /*63a0*/  IMAD.WIDE.U32 R4, R21, R4, R16 ;  /* 0x0000000415047225 */ /* 0x000fe200078e0010 */
[----:B------:R-:W1:Y:S03]  /*63b0*/  LDC R6, c[0x0][0x8b0] ;  /* 0x00022c00ff067b82 */ /* 0x000e660000000800 */
[----:B------:R-:W-:-:S05]  /*63c0*/  IMAD.IADD R5, R5, 0x1, R7 ;  /* 0x0000000105057824 */ /* 0x000fca00078e0207 */
[----:B------:R-:W2:Y:S01]  /*63d0*/  LDC R25, c[0x0][0x8f0] ;  /* 0x00023c00ff197b82 */ /* 0x000ea20000000800 */
[-CC-:B----4-:R-:W-:Y:S02]  /*63e0*/  SHF.R.U64 R22, R4, R24.reuse, R5.reuse ;  /* 0x0000001804167219 */ /* 0x190fe40000001205 */
[----:B------:R-:W-:-:S05]  /*63f0*/  SHF.R.U32.HI R5, RZ, R24, R5 ;  /* 0x00000018ff057219 */ /* 0x000fca0000011605 */
[----:B------:R-:W4:Y:S01]  /*6400*/  LDC R21, c[0x0][0x8e0] ;  /* 0x00023800ff157b82 */ /* 0x000f220000000800 */
[----:B---3--:R-:W-:-:S04]  /*6410*/  ISETP.NE.U32.AND P0, PT, R12, RZ, PT ;  /* 0x000000ff0c00720c */ /* 0x008fc80003f05070 */
[----:B------:R-:W-:-:S03]  /*6420*/  ISETP.NE.AND.EX P0, PT, R13, RZ, PT, P0 ;  /* 0x000000ff0d00720c */ /* 0x000fc60003f05300 */
[----:B------:R-:W3:Y:S01]  /*6430*/  LDC R20, c[0x0][0x8b8] ;  /* 0x00022e00ff147b82 */ /* 0x000ee20000000800 */
[-CC-:B-1----:R-:W-:Y:S02]  /*6440*/  SHF.R.U64 R23, R22, R6.reuse, R5.reuse ;  /* 0x0000000616177219 */ /* 0x182fe40000001205 */
[----:B------:R-:W-:-:S04]  /*6450*/  SHF.R.U32.HI R4, RZ, R6, R5 ;  /* 0x00000006ff047219 */ /* 0x000fc80000011605 */
[-CC-:B--2---:R-:W-:Y:S01]  /*6460*/  SHF.R.U64 R24, R23, R27.reuse, R4.reuse ;  /* 0x0000001b17187219 */ /* 0x184fe20000001204 */
[----:B------:R-:W1:Y:S01]  /*6470*/  LDC R19, c[0x0][0x8a8] ;  /* 0x00022a00ff137b82 */ /* 0x000e620000000800 */
[----:B------:R-:W-:-:S03]  /*6480*/  SHF.R.U32.HI R27, RZ, R27, R4 ;  /* 0x0000001bff1b7219 */ /* 0x000fc60000011604 */
[----:B------:R-:W-:Y:S02]  /*6490*/  IMAD.MOV.U32 R4, RZ, RZ, R24 ;  /* 0x000000ffff047224 */ /* 0x000fe400078e0018 */
[----:B------:R-:W-:Y:S01]  /*64a0*/  IMAD.MOV.U32 R5, RZ, RZ, R27 ;  /* 0x000000ffff057224 */ /* 0x000fe200078e001b */
[----:B------:R-:W-:Y:S06]  /*64b0*/  @!P0 BRA `(.L_x_139) ;  /* 0x0000000000288947 */ /* 0x000fec0003800000 */
[----:B------:R-:W2:Y:S02]  /*64c0*/  LDC R5, c[0x0][0x8f4] ;  /* 0x00023d00ff057b82 */ /* 0x000ea40000000800 */
[----:B--2---:R-:W-:-:S05]  /*64d0*/  IADD3 R5, P0, R24, R5, RZ ;  /* 0x0000000518057210 */ /* 0x004fca0007f1e0ff */
[----:B------:R-:W-:-:S04]  /*64e0*/  IMAD.X R27, RZ, RZ, R27, P0 ;  /* 0x000000ffff1b7224 */ /* 0x000fc800000e061b */
[----:B------:R-:W-:-:S04]  /*64f0*/  IMAD.WIDE.U32 R6, R27, R12, RZ ;  /* 0x0000000c1b067225 */ /* 0x000fc800078e00ff */
[----:B------:R-:W-:-:S04]  /*6500*/  IMAD.WIDE.U32 R6, P0, R5, R13, R6 ;  /* 0x0000000d05067225 */ /* 0x000fc80007800006 */
[----:B------:R-:W-:-:S04]  /*6510*/  IMAD.WIDE.U32 R4, R5, R12, RZ ;  /* 0x0000000c05047225 */ /* 0x000fc800078e00ff */
[----:B------:R-:W-:Y:S01]  /*6520*/  IMAD.MOV.U32 R4, RZ, RZ, R7 ;  /* 0x000000ffff047224 */ /* 0x000fe200078e0007 */
[----:B------:R-:W-:Y:S01]  /*6530*/  IADD3 RZ, P1, R5, R6, RZ ;  /* 0x0000000605ff7210 */ /* 0x000fe20007f3e0ff */
[----:B------:R-:W-:-:S04]  /*6540*/  IMAD.X R5, RZ, RZ, RZ, P0 ;  /* 0x000000ffff057224 */ /* 0x000fc800000e06ff */
[----:B------:R-:W-:-:S08]  /*6550*/  IMAD.WIDE.U32.X R4, R27, R13, R4, P1 ;  /* 0x0000000d1b047225 */ /* 0x000fd000008e0404 */
.L_x_139:
[----:B------:R-:W-:Y:S02]  /*6560*/  SHF.R.U64 R4, R4, R25, R5 ;  /* 0x0000001904047219 */ /* 0x000fe40000001205 */
[----:B------:R-:W-:Y:S02]  /*6570*/  LOP3.LUT R23, R23, R8, RZ, 0xc0, !PT ;  /* 0x0000000817177212 */ /* 0x000fe400078ec0ff */
[----:B------:R-:W-:Y:S01]  /*6580*/  LOP3.LUT R22, R22, R3, RZ, 0xc0, !PT ;  /* 0x0000000316167212 */ /* 0x000fe200078ec0ff */
[----:B------:R-:W-:Y:S01]  /*6590*/  IMAD.MOV R5, RZ, RZ, -R4 ;  /* 0x000000ffff057224 */ /* 0x000fe200078e0a04 */
[----:B------:R-:W-:Y:S01]  /*65a0*/  MOV R7, R14 ;  /* 0x0000000e00077202 */ /* 0x000fe20000000f00 */
[----:B------:R-:W-:Y:S02]  /*65b0*/  IMAD R23, R4, UR13, R23 ;  /* 0x0000000d04177c24 */ /* 0x000fe4000f8e0217 */
[----:B----4-:R-:W-:Y:S02]  /*65c0*/  IMAD R24, R5, R21, R24 ;  /* 0x0000001505187224 */ /* 0x010fe400078e0218 */
[----:B---3--:R-:W-:-:S02]  /*65d0*/  IMAD R20, R23, R20, R15 ;  /* 0x0000001417147224 */ /* 0x008fc400078e020f */
[----:B-1----:R-:W-:Y:S02]  /*65e0*/  IMAD R19, R24, R19, R22 ;  /* 0x0000001318137224 */ /* 0x002fe400078e0216 */
[----:B------:R-:W-:-:S03]  /*65f0*/  IMAD.MOV.U32 R4, RZ, RZ, 0x1 ;  /* 0x00000001ff047424 */ /* 0x000fc600078e00ff */
[----:B------:R-:W-:Y:S02]  /*6600*/  SEL R12, R19, R20, !P2 ;  /* 0x00000014130c7207 */ /* 0x000fe40005000000 */
[----:B------:R-:W-:-:S07]  /*6610*/  SEL R20, R20, R19, !P2 ;  /* 0x0000001314147207 */ /* 0x000fce0005000000 */
.L_x_137:
[----:B------:R-:W-:-:S13]  /*6620*/  LOP3.LUT P0, RZ, R4, 0xff, RZ, 0xc0, !PT ;  /* 0x000000ff04ff7812 */ /* 0x000fda000780c0ff */
[----:B------:R-:W-:Y:S05]  /*6630*/  @P0 BRA `(.L_x_140) ;  /* 0xfffffff000580947 */ /* 0x000fea000383ffff */
.L_x_108:
[----:B------:R-:W-:-:S13]  /*6640*/  ELECT P0, URZ, PT ;  /* 0x00000000003f782f */ /* 0x000fda0003800000 */
[----:B------:R-:W-:Y:S05]  /*6650*/  @!P0 BRA `(.L_x_13) ;  /* 0x0000001000908947 */ /* 0x000fea0003800000 */
[----:B------:R-:W-:-:S04]  /*6660*/  LOP3.LUT R18, R18, 0x2, RZ, 0xfc, !PT ;  /* 0x0000000212127812 */ /* 0x000fc800078efcff */
[----:B------:R-:W-:-:S13]  /*6670*/  ISETP.NE.AND P1, PT, R18, 0x3, PT ;  /* 0x000000031200780c */ /* 0x000fda0003f25270 */
[----:B------:R-:W-:Y:S05]  /*6680*/  @!P1 BRA `(.L_x_141) ;  /* 0x0000000000049947 */ /* 0x000fea0003800000 */
[----:B------:R-:W-:Y:S01]  /*6690*/  BPT.TRAP 0x1 ;  /* 0x000000040000795c */ /* 0x000fe20000300000 */
.L_x_141:
[----:B---3--:R-:W-:Y:S01]  /*66a0*/  IMAD.U32 R4, RZ, RZ, UR36 ;  /* 0x00000024ff047e24 */ /* 0x008fe2000f8e00ff */
[----:B------:R-:W-:Y:S02]  /*66b0*/  MOV R3, 0x400 ;  /* 0x0000040000037802 */ /* 0x000fe40000000f00 */
[----:B------:R-:W-:Y:S02]  /*66c0*/  SHF.L.U32 R2, R0, 0x1f, RZ ;  /* 0x0000001f00027819 */ /* 0x000fe400000006ff */
[----:B------:R-:W-:-:S04]  /*66d0*/  LEA R3, R4, R3, 0x18 ;  /* 0x0000000304037211 */ /* 0x000fc800078ec0ff */
[----:B------:R-:W1:Y:S02]  /*66e0*/  SYNCS.PHASECHK.TRANS64.TRYWAIT P0, [R3+URZ+0x80], R2 ;  /* 0x00008002030075a7 */ /* 0x000e64000800017f */
[----:B-1----:R-:W-:Y:S05]  /*66f0*/  @!P0 BRA `(.L_x_142) ;  /* 0x0000001400688947 */ /* 0x002fea0003800000 */
.L_x_177:
[----:B------:R-:W-:Y:S05]  /*6700*/  @!P1 BRA `(.L_x_143) ;  /* 0x0000000000049947 */ /* 0x000fea0003800000 */
[----:B------:R-:W-:Y:S01]  /*6710*/  BPT.TRAP 0x1 ;  /* 0x000000040000795c */ /* 0x000fe20000300000 */
.L_x_143:
[----:B------:R-:W3:Y:S02]  /*6720*/  SYNCS.PHASECHK.TRANS64.TRYWAIT P0, [R3+URZ+0x88], R2 ;  /* 0x00008802030075a7 */ /* 0x000ee4000800017f */
[----:B---3--:R-:W-:Y:S05]  /*6730*/  @!P0 BRA `(.L_x_144) ;  /* 0x00000014006c8947 */ /* 0x008fea0003800000 */
.L_x_178:
[----:B------:R-:W-:Y:S05]  /*6740*/  @!P1 BRA `(.L_x_145) ;  /* 0x0000000000049947 */ /* 0x000fea0003800000 */
[----:B------:R-:W-:Y:S01]  /*6750*/  BPT.TRAP 0x1 ;  /* 0x000000040000795c */ /* 0x000fe20000300000 */
.L_x_145:
[----:B------:R-:W1:Y:S02]  /*6760*/  SYNCS.PHASECHK.TRANS64.TRYWAIT P0, [R3+URZ+0x90], R2 ;  /* 0x00009002030075a7 */ /* 0x000e64000800017f */
[----:B-1----:R-:W-:Y:S05]  /*6770*/  @!P0 BRA `(.L_x_146) ;  /* 0x0000001400708947 */ /* 0x002fea0003800000 */
.L_x_179:
[----:B------:R-:W-:Y:S05]  /*6780*/  @!P1 BRA `(.L_x_147) ;  /* 0x0000000000049947 */ /* 0x000fea0003800000 */
[----:B------:R-:W-:Y:S01]  /*6790*/  BPT.TRAP 0x1 ;  /* 0x000000040000795c */ /* 0x000fe20000300000 */
.L_x_147:
[----:B------:R-:W-:-:S07]  /*67a0*/  SHF.L.U32 R0, R0, 0x1f, RZ ;  /* 0x0000001f00007819 */ /* 0x000fce00000006ff */
.L_x_148:
[----:B------:R1:W1:Y:S02]  /*67b0*/  SYNCS.PHASECHK.TRANS64.TRYWAIT P0, [R3+URZ+0x98], R0 ;  /* 0x00009800030075a7 */ /* 0x000264000800017f */
[----:B-1----:R-:W-:Y:S05]  /*67c0*/  @!P0 NANOSLEEP.SYNCS 0x989680 ;  /* 0x009896800000895d */ /* 0x002fea0003900000 */
[----:B------:R-:W1:Y:S02]  /*67d0*/  @!P0 SYNCS.PHASECHK.TRANS64 P0, [R3+URZ+0x98], R0 ;  /* 0x00009800030085a7 */ /* 0x000e64000800007f */
[----:B-1----:R-:W-:Y:S05]  /*67e0*/  @P0 BRA `(.L_x_13) ;  /* 0x00000010002c0947 */ /* 0x002fea0003800000 */
[----:B------:R-:W-:Y:S05]  /*67f0*/  BRA `(.L_x_148) ;  /* 0xfffffffc00ec7947 */ /* 0x000fea000383ffff */
.L_x_103:
[----:B------:R-:W-:Y:S01]  /*6800*/  LOP3.LUT P0, RZ, R13, 0xff, RZ, 0xc0, !PT ;  /* 0x000000ff0dff7812 */ /* 0x000fe2000780c0ff */
[----:B------:R-:W-:Y:S02]  /*6810*/  IMAD.MOV.U32 R3, RZ, RZ, 0x1 ;  /* 0x00000001ff037424 */ /* 0x000fe400078e00ff */
[----:B------:R-:W-:-:S10]  /*6820*/  IMAD.MOV.U32 R13, RZ, RZ, RZ ;  /* 0x000000ffff0d7224 */ /* 0x000fd400078e00ff */
[----:B------:R-:W-:Y:S05]  /*6830*/  @!P0 BRA `(.L_x_149) ;  /* 0x0000000c001c8947 */ /* 0x000fea0003800000 */
[----:B------:R-:W2:Y:S01]  /*6840*/  LDC R3, c[0x0][0x28c] ;  /* 0x0000a300ff037b82 */ /* 0x000ea20000000800 */
[----:B------:R-:W-:Y:S01]  /*6850*/  ULDC UR7, c[0x0][0x900] ;  /* 0x0002400000077ab9 */ /* 0x000fe20000000800 */
[----:B------:R-:W-:Y:S01]  /*6860*/  UMOV UR8, 0xffffffff ;  /* 0xffffffff00087882 */ /* 0x000fe20000000000 */
[----:B------:R-:W-:Y:S01]  /*6870*/  BSSY B0, `(.L_x_149) ;  /* 0x00000c3000007945 */ /* 0x000fe20003800000 */
[----:B-1----:R-:W-:Y:S01]  /*6880*/  USHF.L.U32 UR4, UR36, 0x6, URZ ;  /* 0x0000000624047899 */ /* 0x002fe2000800063f */
[----:B------:R-:W-:Y:S01]  /*6890*/  IMAD.MOV.U32 R11, RZ, RZ, 0x1 ;  /* 0x00000001ff0b7424 */ /* 0x000fe200078e00ff */
[----:B------:R-:W-:Y:S01]  /*68a0*/  USHF.L.U32 UR5, UR36, 0xc, URZ ;  /* 0x0000000c24057899 */ /* 0x000fe2000800063f */
[----:B------:R-:W-:Y:S01]  /*68b0*/  LOP3.LUT R10, R19, 0x2, RZ, 0xfc, !PT ;  /* 0x00000002130a7812 */ /* 0x000fe200078efcff */
[----:B------:R-:W-:Y:S01]  /*68c0*/  USHF.L.U32 UR8, UR8, UR7, URZ ;  /* 0x0000000708087299 */ /* 0x000fe2000800063f */
[----:B------:R-:W-:Y:S01]  /*68d0*/  IMAD.MOV.U32 R13, RZ, RZ, RZ ;  /* 0x000000ffff0d7224 */ /* 0x000fe200078e00ff */
[----:B------:R-:W-:Y:S01]  /*68e0*/  ULDC UR6, c[0x0][0x8a8] ;  /* 0x00022a0000067ab9 */ /* 0x000fe20000000800 */
[----:B------:R-:W-:-:S02]  /*68f0*/  ULOP3.LUT UR4, UR4, 0x40, URZ, 0xc0, !UPT ;  /* 0x0000004004047892 */ /* 0x000fc4000f8ec03f */
[----:B------:R-:W-:Y:S02]  /*6900*/  ULOP3.LUT UR5, UR5, 0x1000, URZ, 0xc0, !UPT ;  /* 0x0000100005057892 */ /* 0x000fe4000f8ec03f */
[----:B------:R-:W-:Y:S02]  /*6910*/  UIADD3 UR17, UR6, -0x1, URZ ;  /* 0xffffffff06117890 */ /* 0x000fe4000fffe03f */
[----:B------:R-:W-:Y:S02]  /*6920*/  USHF.L.U32 UR19, UR37, UR7, URZ ;  /* 0x0000000725137299 */ /* 0x000fe4000800063f */
[----:B------:R-:W-:Y:S01]  /*6930*/  ULOP3.LUT UR18, URZ, UR8, URZ, 0x33, !UPT ;  /* 0x000000083f127292 */ /* 0x000fe2000f8e333f */
[----:B------:R-:W-:Y:S01]  /*6940*/  ULDC.64 UR22, c[0x0][0x198] ;  /* 0x0000660000167ab9 */ /* 0x000fe20000000a00 */
[----:B--2---:R-:W-:-:S05]  /*6950*/  VIADD R3, R3, 0x3f ;  /* 0x0000003f03037836 */ /* 0x004fca0000000000 */
[----:B------:R-:W-:-:S04]  /*6960*/  SHF.R.S32.HI R4, RZ, 0x1f, R3 ;  /* 0x0000001fff047819 */ /* 0x000fc80000011403 */
[----:B------:R-:W-:Y:S01]  /*6970*/  LEA.HI R4, R4, R3, RZ, 0x6 ;  /* 0x0000000304047211 */ /* 0x000fe200078f30ff */
[----:B------:R-:W-:-:S03]  /*6980*/  IMAD.MOV.U32 R3, RZ, RZ, 0x1 ;  /* 0x00000001ff037424 */ /* 0x000fc600078e00ff */
[----:B------:R-:W-:-:S05]  /*6990*/  SHF.R.S32.HI R8, RZ, 0x6, R4 ;  /* 0x00000006ff087819 */ /* 0x000fca0000011404 */
[----:B------:R-:W-:-:S07]  /*69a0*/  VIADD R9, R8, 0x1 ;  /* 0x0000000108097836 */ /* 0x000fce0000000000 */
.L_x_160:
[----:B------:R-:W-:-:S03]  /*69b0*/  UMOV UR6, 0xffffffff ;  /* 0xffffffff00067882 */ /* 0x000fc60000000000 */
[----:B------:R-:W-:Y:S05]  /*69c0*/  BRA.DIV UR6, `(.L_x_150) ;  /* 0x0000001206f07947 */ /* 0x000fea000b800000 */
[----:B------:R-:W-:-:S13]  /*69d0*/  ELECT P6, URZ, PT ;  /* 0x00000000003f782f */ /* 0x000fda00038c0000 */
.L_x_182:
[----:B------:R-:W1:Y:S01]  /*69e0*/  LDC R4, c[0x0][0x28c] ;  /* 0x0000a300ff047b82 */ /* 0x000e620000000800 */
[----:B------:R-:W-:Y:S01]  /*69f0*/  BSSY B1, `(.L_x_151) ;  /* 0x0000038000017945 */ /* 0x000fe20003800000 */
[----:B-1----:R-:W-:-:S13]  /*6a00*/  ISETP.LT.OR P6, PT, R4, 0x1, !P6 ;  /* 0x000000010400780c */ /* 0x002fda00077c1670 */
[----:B------:R-:W-:Y:S05]  /*6a10*/  @P6 BRA `(.L_x_152) ;  /* 0x0000000000d46947 */ /* 0x000fea0003800000 */
[----:B------:R-:W-:Y:S01]  /*6a20*/  LEA R15, R12, UR4, 0x7 ;  /* 0x000000040c0f7c11 */ /* 0x000fe2000f8e38ff */
[----:B------:R-:W-:Y:S01]  /*6a30*/  IMAD.MOV.U32 R18, RZ, RZ, RZ ;  /* 0x000000ffff127224 */ /* 0x000fe200078e00ff */
[----:B------:R-:W-:Y:S01]  /*6a40*/  SHF.L.U32 R20, R20, 0x7, RZ ;  /* 0x0000000714147819 */ /* 0x000fe200000006ff */
[----:B------:R-:W-:Y:S02]  /*6a50*/  IMAD.MOV.U32 R4, RZ, RZ, R9 ;  /* 0x000000ffff047224 */ /* 0x000fe400078e0009 */
[----:B------:R-:W-:Y:S02]  /*6a60*/  IMAD.MOV.U32 R5, RZ, RZ, R3 ;  /* 0x000000ffff057224 */ /* 0x000fe400078e0003 */
[----:B------:R-:W-:-:S07]  /*6a70*/  IMAD.MOV.U32 R6, RZ, RZ, R13 ;  /* 0x000000ffff067224 */ /* 0x000fce00078e000d */
.L_x_155:
[----:B------:R-:W1:Y:S01]  /*6a80*/  S2R R21, SR_CgaCtaId ;  /* 0x0000000000157919 */ /* 0x000e620000008800 */
[----:B------:R-:W-:Y:S02]  /*6a90*/  MOV R12, 0x400 ;  /* 0x00000400000c7802 */ /* 0x000fe40000000f00 */
[----:B------:R-:W-:-:S13]  /*6aa0*/  LOP3.LUT P1, RZ, R0, 0x7f, RZ, 0xc0, !PT ;  /* 0x0000007f00ff7812 */ /* 0x000fda000782c0ff */
[----:B------:R-:W2:Y:S01]  /*6ab0*/  @!P1 LDC R14, c[0x0][0x500] ;  /* 0x00014000ff0e9b82 */ /* 0x000ea20000000800 */
[----:B-1----:R-:W-:Y:S02]  /*6ac0*/  LEA R23, R21, R12, 0x18 ;  /* 0x0000000c15177211 */ /* 0x002fe400078ec0ff */
[----:B------:R-:W-:-:S03]  /*6ad0*/  SHF.L.U32 R12, R5, 0x1f, RZ ;  /* 0x0000001f050c7819 */ /* 0x000fc600000006ff */
[----:B------:R-:W-:-:S04]  /*6ae0*/  IMAD R21, R6, 0x8, R23 ;  /* 0x0000000806157824 */ /* 0x000fc800078e0217 */
[----:B------:R-:W1:Y:S02]  /*6af0*/  SYNCS.PHASECHK.TRANS64.TRYWAIT P0, [R21+URZ+0x30], R12 ;  /* 0x0000300c150075a7 */ /* 0x000e64000800017f */
[----:B-12---:R-:W-:Y:S05]  /*6b00*/  @!P0 BRA `(.L_x_153) ;  /* 0x0000001000c08947 */ /* 0x006fea0003800000 */
.L_x_183:
[----:B-1----:R-:W-:Y:S01]  /*6b10*/  PRMT R12, R10, 0x9910, RZ ;  /* 0x000099100a0c7816 */ /* 0x002fe200000000ff */
[----:B------:R1:W-:Y:S03]  /*6b20*/  @!P1 SYNCS.ARRIVE.TRANS64 RZ, [R21+URZ], R14 ;  /* 0x0000000e15ff99a7 */ /* 0x0003e6000800003f */
[----:B------:R-:W-:-:S13]  /*6b30*/  ISETP.NE.AND P0, PT, R12, 0x2, PT ;  /* 0x000000020c00780c */ /* 0x000fda0003f05270 */
[----:B-1----:R-:W-:Y:S05]  /*6b40*/  @P0 BRA `(.L_x_154) ;  /* 0x0000000000040947 */ /* 0x002fea0003800000 */
[----:B------:R-:W-:Y:S01]  /*6b50*/  BPT.TRAP 0x1 ;  /* 0x000000040000795c */ /* 0x000fe20000300000 */
.L_x_154:
[C---:B------:R-:W-:Y:S01]  /*6b60*/  LEA R12, R6.reuse, UR5, 0xd ;  /* 0x00000005060c7c11 */ /* 0x040fe2000f8e68ff */
[--C-:B------:R-:W-:Y:S01]  /*6b70*/  IMAD R14, R6, 0x4000, R23.reuse ;  /* 0x00004000060e7824 */ /* 0x100fe200078e0217 */
[----:B------:R-:W-:Y:S01]  /*6b80*/  R2UR UR9, R21 ;  /* 0x00000000150972ca */ /* 0x000fe200000e0000 */
[----:B------:R-:W-:Y:S01]  /*6b90*/  UIADD3 UR6, UP0, UR22, 0xf0, URZ ;  /* 0x000000f016067890 */ /* 0x000fe2000ff1e03f */
[----:B------:R-:W-:Y:S01]  /*6ba0*/  R2UR UR11, R20 ;  /* 0x00000000140b72ca */ /* 0x000fe200000e0000 */
[----:B------:R-:W-:Y:S01]  /*6bb0*/  IMAD R12, R12, 0x2, R23 ;  /* 0x000000020c0c7824 */ /* 0x000fe200078e0217 */
[----:B------:R-:W-:Y:S01]  /*6bc0*/  R2UR UR7, R14 ;  /* 0x000000000e0772ca */ /* 0x000fe200000e0000 */
[----:B------:R-:W-:Y:S01]  /*6bd0*/  UIADD3 UR24, UP1, UR22, 0x1f0, URZ ;  /* 0x000001f016187890 */ /* 0x000fe2000ff3e03f */
[----:B------:R-:W-:Y:S01]  /*6be0*/  R2UR UR10, R18 ;  /* 0x00000000120a72ca */ /* 0x000fe200000e0000 */
[----:B------:R-:W-:Y:S01]  /*6bf0*/  VIADD R6, R6, 0x1 ;  /* 0x0000000106067836 */ /* 0x000fe20000000000 */
[----:B------:R-:W-:Y:S01]  /*6c00*/  R2UR UR8, R12 ;  /* 0x000000000c0872ca */ /* 0x000fe200000e0000 */
[----:B------:R-:W-:Y:S01]  /*6c10*/  UIADD3.X UR25, URZ, UR23, URZ, UP1, !UPT ;  /* 0x000000173f197290 */ /* 0x000fe20008ffe43f */
[----:B------:R-:W-:Y:S01]  /*6c20*/  R2UR UR12, R7 ;  /* 0x00000000070c72ca */ /* 0x000fe200000e0000 */
[----:B------:R-:W-:Y:S01]  /*6c30*/  UMOV UR14, 0x0 ;  /* 0x00000000000e7882 */ /* 0x000fe20000000000 */
[----:B------:R-:W-:Y:S01]  /*6c40*/  IADD3 R4, R4, -0x1, RZ ;  /* 0xffffffff04047810 */ /* 0x000fe20007ffe0ff */
[----:B------:R-:W-:Y:S01]  /*6c50*/  UMOV UR15, 0x10000000 ;  /* 0x10000000000f7882 */ /* 0x000fe20000000000 */
[----:B------:R-:W-:Y:S01]  /*6c60*/  R2UR UR20, R15 ;  /* 0x000000000f1472ca */ /* 0x000fe200000e0000 */
[----:B------:R-:W-:Y:S01]  /*6c70*/  UMOV UR21, 0x30000 ;  /* 0x0003000000157882 */ /* 0x000fe20000000000 */
[----:B------:R-:W-:Y:S01]  /*6c80*/  ISETP.GT.AND P1, PT, R4, 0x1, PT ;  /* 0x000000010400780c */ /* 0x000fe20003f24270 */
[----:B------:R-:W-:Y:S01]  /*6c90*/  UIADD3 UR13, UR7, 0x8400, URZ ;  /* 0x00008400070d7890 */ /* 0x000fe2000fffe03f */
[----:B------:R-:W-:Y:S01]  /*6ca0*/  ISETP.NE.AND P0, PT, R6, 0x6, PT ;  /* 0x000000060600780c */ /* 0x000fe20003f05270 */
[----:B------:R-:W-:Y:S01]  /*6cb0*/  UIADD3.X UR7, URZ, UR23, URZ, UP0, !UPT ;  /* 0x000000173f077290 */ /* 0x000fe200087fe43f */
[----:B------:R-:W-:Y:S01]  /*6cc0*/  VIADD R18, R18, 0x40 ;  /* 0x0000004012127836 */ /* 0x000fe20000000000 */
[----:B------:R-:W-:Y:S01]  /*6cd0*/  UIADD3 UR16, UR8, 0x20400, URZ ;  /* 0x0002040008107890 */ /* 0x000fe2000fffe03f */
[----:B------:R-:W-:-:S02]  /*6ce0*/  SEL R12, RZ, 0x1, P0 ;  /* 0x00000001ff0c7807 */ /* 0x000fc40000000000 */
[----:B------:R-:W-:Y:S01]  /*6cf0*/  UMOV UR8, UR13 ;  /* 0x0000000d00087c82 */ /* 0x000fe20008000000 */
[----:B------:R-:W-:Y:S02]  /*6d00*/  SEL R6, R6, RZ, P0 ;  /* 0x000000ff06067207 */ /* 0x000fe40000000000 */
[----:B------:R-:W-:Y:S01]  /*6d10*/  LOP3.LUT R5, R5, R12, RZ, 0x3c, !PT ;  /* 0x0000000c05057212 */ /* 0x000fe200078e3cff */
[----:B------:R1:W-:Y:S02]  /*6d20*/  UTMALDG.3D [UR8], [UR6], desc[UR14] ;  /* 0x00000e08060075b4 */ /* 0x0003e40008011000 */
[----:B-1----:R-:W-:Y:S01]  /*6d30*/  UMOV UR8, UR16 ;  /* 0x0000001000087c82 */ /* 0x002fe20008000000 */
[----:B------:R-:W-:Y:S02]  /*6d40*/  UMOV UR11, UR20 ;  /* 0x00000014000b7c82 */ /* 0x000fe40008000000 */
[----:B------:R1:W-:Y:S02]  /*6d50*/  UTMALDG.3D.MULTICAST [UR8], [UR24], UR21, desc[UR14] ;  /* 0x00000e08180073b4 */ /* 0x0003e40008011815 */
[----:B-1----:R-:W-:Y:S05]  /*6d60*/  @P1 BRA `(.L_x_155) ;  /* 0xfffffffc00441947 */ /* 0x002fea000383ffff */
.L_x_152:
[----:B------:R-:W-:Y:S05]  /*6d70*/  BSYNC B1 ;  /* 0x0000000000017941 */ /* 0x000fea0003800000 */
.L_x_151:
[----:B------:R-:W-:Y:S01]  /*6d80*/  LOP3.LUT P1, RZ, R11, 0xff, RZ, 0xc0, !PT ;  /* 0x000000ff0bff7812 */ /* 0x000fe2000782c0ff */
[C---:B------:R-:W-:Y:S01]  /*6d90*/  IMAD.IADD R13, R8.reuse, 0x1, R13 ;  /* 0x00000001080d7824 */ /* 0x040fe200078e020d */
[----:B------:R-:W-:Y:S01]  /*6da0*/  ULDC.64 UR6, c[0x0][0x8f8] ;  /* 0x00023e0000067ab9 */ /* 0x000fe20000000a00 */
[C---:B------:R-:W-:Y:S01]  /*6db0*/  ISETP.GE.U32.AND P2, PT, R8.reuse, 0x6, PT ;  /* 0x000000060800780c */ /* 0x040fe20003f46070 */
[----:B------:R-:W-:Y:S01]  /*6dc0*/  BSSY B1, `(.L_x_156) ;  /* 0x000006b000017945 */ /* 0x000fe20003800000 */
[----:B------:R-:W-:Y:S01]  /*6dd0*/  IMAD.MOV.U32 R20, RZ, RZ, -0x1 ;  /* 0xffffffffff147424 */ /* 0x000fe200078e00ff */
[----:B------:R-:W-:Y:S01]  /*6de0*/  ISETP.GT.U32.AND P0, PT, R13, 0x5, PT ;  /* 0x000000050d00780c */ /* 0x000fe20003f04070 */
[----:B------:R-:W-:Y:S01]  /*6df0*/  IMAD.MOV.U32 R12, RZ, RZ, -0x1 ;  /* 0xffffffffff0c7424 */ /* 0x000fe200078e00ff */
[----:B------:R-:W-:Y:S01]  /*6e00*/  PRMT R11, RZ, 0x7610, R11 ;  /* 0x00007610ff0b7816 */ /* 0x000fe2000000000b */
[----:B------:R-:W-:Y:S01]  /*6e10*/  IMAD.MOV.U32 R7, RZ, RZ, -0x1 ;  /* 0xffffffffff077424 */ /* 0x000fe200078e00ff */
[----:B------:R-:W-:-:S03]  /*6e20*/  ISETP.LT.U32.AND P0, PT, R8, 0x6, P0 ;  /* 0x000000060800780c */ /* 0x000fc60000701070 */
[----:B------:R-:W1:Y:S01]  /*6e30*/  @P1 S2R R5, SR_CgaCtaId ;  /* 0x0000000000051919 */ /* 0x000e620000008800 */
[----:B------:R-:W-:-:S04]  /*6e40*/  @P1 MOV R4, 0x400 ;  /* 0x0000040000041802 */ /* 0x000fc80000000f00 */
[----:B-1----:R-:W-:Y:S01]  /*6e50*/  @P1 LEA R6, R5, R4, 0x18 ;  /* 0x0000000405061211 */ /* 0x002fe200078ec0ff */
[----:B------:R-:W-:Y:S01]  /*6e60*/  IMAD.WIDE.U32 R4, R13, -0x55555555, RZ ;  /* 0xaaaaaaab0d047825 */ /* 0x000fe200078e00ff */
[----:B------:R-:W-:Y:S02]  /*6e70*/  SEL R4, RZ, 0x1, !P0 ;  /* 0x00000001ff047807 */ /* 0x000fe40004000000 */
[----:B------:R1:W-:Y:S01]  /*6e80*/  @P1 SYNCS.ARRIVE.TRANS64.A1T0 RZ, [R6+URZ+0xa8], RZ ;  /* 0x0000a8ff06ff19a7 */ /* 0x0003e2000810003f */
[----:B------:R-:W-:Y:S02]  /*6e90*/  IADD3 R16, P1, R16, UR52, RZ ;  /* 0x0000003410107c10 */ /* 0x000fe4000ff3e0ff */
[----:B------:R-:W-:Y:S02]  /*6ea0*/  LOP3.LUT R3, R3, R4, RZ, 0x3c, !PT ;  /* 0x0000000403037212 */ /* 0x000fe400078e3cff */
[----:B------:R-:W-:Y:S02]  /*6eb0*/  IADD3.X R17, R17, UR38, RZ, P1, !PT ;  /* 0x0000002611117c10 */ /* 0x000fe40008ffe4ff */
[----:B------:R-:W-:-:S02]  /*6ec0*/  ISETP.GE.U32.AND P0, PT, R16, UR6, PT ;  /* 0x0000000610007c0c */ /* 0x000fc4000bf06070 */
[----:B-1----:R-:W-:Y:S02]  /*6ed0*/  SHF.R.U32.HI R6, RZ, 0x2, R5 ;  /* 0x00000002ff067819 */ /* 0x002fe40000011605 */
[----:B------:R-:W-:Y:S02]  /*6ee0*/  ISETP.GE.U32.AND.EX P0, PT, R17, UR7, PT, P0 ;  /* 0x0000000711007c0c */ /* 0x000fe4000bf06100 */
[----:B------:R-:W-:Y:S01]  /*6ef0*/  @P2 LOP3.LUT R3, R3, 0x1, R6, 0x78, !PT ;  /* 0x0000000103032812 */ /* 0x000fe200078e7806 */
[----:B------:R-:W-:Y:S01]  /*6f00*/  IMAD R13, R6, -0x6, R13 ;  /* 0xfffffffa060d7824 */ /* 0x000fe200078e020d */
[----:B------:R-:W-:-:S09]  /*6f10*/  PRMT R4, RZ, 0x7610, R4 ;  /* 0x00007610ff047816 */ /* 0x000fd20000000004 */
[----:B------:R-:W-:Y:S05]  /*6f20*/  @P0 BRA `(.L_x_157) ;  /* 0x0000000400500947 */ /* 0x000fea0003800000 */
[----:B------:R-:W1:Y:S01]  /*6f30*/  S2R R15, SR_CTAID.X ;  /* 0x00000000000f7919 */ /* 0x000e620000002500 */
[----:B------:R-:W-:Y:S01]  /*6f40*/  ULDC.64 UR6, c[0x0][0x8d0] ;  /* 0x0002340000067ab9 */ /* 0x000fe20000000a00 */
[----:B------:R-:W2:Y:S01]  /*6f50*/  LDC R18, c[0x0][0x144] ;  /* 0x00005100ff127b82 */ /* 0x000ea20000000800 */
[----:B------:R-:W-:Y:S01]  /*6f60*/  ISETP.NE.U32.AND P0, PT, RZ, UR6, PT ;  /* 0x00000006ff007c0c */ /* 0x000fe2000bf05070 */
[----:B------:R-:W3:Y:S01]  /*6f70*/  S2R R12, SR_CTAID.Y ;  /* 0x00000000000c7919 */ /* 0x000ee20000002600 */
[----:B------:R-:W-:Y:S01]  /*6f80*/  ULDC UR8, c[0x0][0x150] ;  /* 0x0000540000087ab9 */ /* 0x000fe20000000800 */
[----:B------:R-:W-:Y:S01]  /*6f90*/  ULDC UR9, c[0x0][0x8d8] ;  /* 0x0002360000097ab9 */ /* 0x000fe20000000800 */
[----:B------:R-:W-:Y:S01]  /*6fa0*/  ISETP.NE.AND.EX P0, PT, RZ, UR7, PT, P0 ;  /* 0x00000007ff007c0c */ /* 0x000fe2000bf05300 */
[----:B------:R-:W-:Y:S01]  /*6fb0*/  IMAD.MOV.U32 R4, RZ, RZ, R16 ;  /* 0x000000ffff047224 */ /* 0x000fe200078e0010 */
[----:B-1----:R-:W-:-:S05]  /*6fc0*/  I2FP.F32.U32 R5, R15 ;  /* 0x0000000f00057245 */ /* 0x002fca0000201000 */
[----:B------:R-:W-:Y:S01]  /*6fd0*/  FMUL R20, R5, UR8 ;  /* 0x0000000805147c20 */ /* 0x000fe20008400000 */
[----:B------:R-:W-:-:S05]  /*6fe0*/  IMAD.MOV.U32 R5, RZ, RZ, R17 ;  /* 0x000000ffff057224 */ /* 0x000fca00078e0011 */
[----:B---3--:R-:W-:Y:S05]  /*6ff0*/  @!P0 BRA `(.L_x_158) ;  /* 0x0000000000288947 */ /* 0x008fea0003800000 */
[----:B------:R-:W-:Y:S02]  /*7000*/  ULDC UR8, c[0x0][0x8dc] ;  /* 0x0002370000087ab9 */ /* 0x000fe40000000800 */
[----:B------:R-:W-:-:S05]  /*7010*/  IADD3 R5, P0, R16, UR8, RZ ;  /* 0x0000000810057c10 */ /* 0x000fca000ff1e0ff */
[----:B------:R-:W-:-:S04]  /*7020*/  IMAD.X R21, RZ, RZ, R17, P0 ;  /* 0x000000ffff157224 */ /* 0x000fc800000e0611 */
[----:B------:R-:W-:-:S04]  /*7030*/  IMAD.WIDE.U32 R6, R21, UR6, RZ ;  /* 0x0000000615067c25 */ /* 0x000fc8000f8e00ff */
[----:B------:R-:W-:-:S04]  /*7040*/  IMAD.WIDE.U32 R6, P0, R5, UR7, R6 ;  /* 0x0000000705067c25 */ /* 0x000fc8000f800006 */
[----:B------:R-:W-:-:S04]  /*7050*/  IMAD.WIDE.U32 R4, R5, UR6, RZ ;  /* 0x0000000605047c25 */ /* 0x000fc8000f8e00ff */
[----:B------:R-:W-:Y:S01]  /*7060*/  IMAD.MOV.U32 R4, RZ, RZ, R7 ;  /* 0x000000ffff047224 */ /* 0x000fe200078e0007 */
[----:B------:R-:W-:Y:S02]  /*7070*/  IADD3 RZ, P1, R5, R6, RZ ;  /* 0x0000000605ff7210 */ /* 0x000fe40007f3e0ff */
[----:B------:R-:W-:-:S03]  /*7080*/  IADD3.X R5, RZ, RZ, RZ, P0, !PT ;  /* 0x000000ffff057210 */ /* 0x000fc600007fe4ff */
[----:B------:R-:W-:-:S08]  /*7090*/  IMAD.WIDE.U32.X R4, R21, UR7, R4, P1 ;  /* 0x0000000715047c25 */ /* 0x000fd000088e0404 */
.L_x_158:
[--C-:B------:R-:W-:Y:S01]  /*70a0*/  SHF.R.U64 R14, R4, UR9, R5.reuse ;  /* 0x00000009040e7c19 */ /* 0x100fe20008001205 */
[----:B------:R-:W1:Y:S01]  /*70b0*/  F2I.U32.TRUNC.NTZ R20, R20 ;  /* 0x0000001400147305 */ /* 0x000e62000020f000 */
[----:B------:R-:W-:Y:S01]  /*70c0*/  SHF.R.U32.HI R4, RZ, UR9, R5 ;  /* 0x00000009ff047c19 */ /* 0x000fe20008011605 */
[----:B------:R-:W-:Y:S01]  /*70d0*/  ULDC.64 UR6, c[0x0][0x8c8] ;  /* 0x0002320000067ab9 */ /* 0x000fe20000000a00 */
[----:B------:R-:W-:Y:S01]  /*70e0*/  IADD3 R7, P0, RZ, -R14, RZ ;  /* 0x8000000eff077210 */ /* 0x000fe20007f1e0ff */
[----:B------:R-:W-:Y:S01]  /*70f0*/  ULDC.64 UR8, c[0x0][0x8e8] ;  /* 0x00023a0000087ab9 */ /* 0x000fe20000000a00 */
[----:B------:R-:W3:Y:S03]  /*7100*/  LDC R21, c[0x0][0x148] ;  /* 0x00005200ff157b82 */ /* 0x000ee60000000800 */
[----:B------:R-:W-:Y:S01]  /*7110*/  IMAD.X R4, RZ, RZ, ~R4, P0 ;  /* 0x000000ffff047224 */ /* 0x000fe200000e0e04 */
[----:B------:R-:W-:-:S03]  /*7120*/  ISETP.NE.U32.AND P0, PT, RZ, UR8, PT ;  /* 0x00000008ff007c0c */ /* 0x000fc6000bf05070 */
[----:B------:R-:W-:Y:S01]  /*7130*/  IMAD R6, R4, UR6, RZ ;  /* 0x0000000604067c24 */ /* 0x000fe2000f8e02ff */
[----:B------:R-:W-:Y:S01]  /*7140*/  ISETP.NE.AND.EX P0, PT, RZ, UR9, PT, P0 ;  /* 0x00000009ff007c0c */ /* 0x000fe2000bf05300 */
[----:B------:R-:W-:Y:S01]  /*7150*/  IMAD.WIDE.U32 R4, R7, UR6, R16 ;  /* 0x0000000607047c25 */ /* 0x000fe2000f8e0010 */
[----:B------:R-:W-:-:S03]  /*7160*/  ULDC UR6, c[0x0][0x8c0] ;  /* 0x0002300000067ab9 */ /* 0x000fc60000000800 */
[----:B------:R-:W-:Y:S01]  /*7170*/  IMAD R7, R7, UR7, R6 ;  /* 0x0000000707077c24 */ /* 0x000fe2000f8e0206 */
[----:B------:R-:W-:Y:S01]  /*7180*/  ULDC UR7, c[0x0][0x154] ;  /* 0x0000550000077ab9 */ /* 0x000fe20000000800 */
[----:B-1----:R-:W-:Y:S02]  /*7190*/  IMAD.MOV R6, RZ, RZ, -R20 ;  /* 0x000000ffff067224 */ /* 0x002fe400078e0a14 */
[----:B------:R-:W-:Y:S02]  /*71a0*/  IMAD.IADD R5, R5, 0x1, R7 ;  /* 0x0000000105057824 */ /* 0x000fe400078e0207 */
[----:B--2---:R-:W-:Y:S01]  /*71b0*/  IMAD R15, R18, R6, R15 ;  /* 0x00000006120f7224 */ /* 0x004fe200078e020f */
[----:B------:R-:W-:Y:S02]  /*71c0*/  I2FP.F32.U32 R6, R12 ;  /* 0x0000000c00067245 */ /* 0x000fe40000201000 */
[--C-:B------:R-:W-:Y:S02]  /*71d0*/  SHF.R.U64 R18, R4, UR6, R5.reuse ;  /* 0x0000000604127c19 */ /* 0x100fe40008001205 */
[----:B------:R-:W-:Y:S01]  /*71e0*/  SHF.R.U32.HI R5, RZ, UR6, R5 ;  /* 0x00000006ff057c19 */ /* 0x000fe20008011605 */
[----:B------:R-:W-:Y:S01]  /*71f0*/  FMUL R6, R6, UR7 ;  /* 0x0000000706067c20 */ /* 0x000fe20008400000 */
[----:B------:R-:W-:-:S02]  /*7200*/  ULDC UR6, c[0x0][0x8b0] ;  /* 0x00022c0000067ab9 */ /* 0x000fc40000000800 */
[--C-:B------:R-:W-:Y:S01]  /*7210*/  SHF.R.U64 R22, R18, UR6, R5.reuse ;  /* 0x0000000612167c19 */ /* 0x100fe20008001205 */
[----:B------:R1:W2:Y:S01]  /*7220*/  F2I.U32.TRUNC.NTZ R24, R6 ;  /* 0x0000000600187305 */ /* 0x0002a2000020f000 */
[----:B------:R-:W-:Y:S01]  /*7230*/  SHF.R.U32.HI R5, RZ, UR6, R5 ;  /* 0x00000006ff057c19 */ /* 0x000fe20008011605 */
[----:B------:R-:W-:-:S03]  /*7240*/  ULDC UR6, c[0x0][0x900] ;  /* 0x0002400000067ab9 */ /* 0x000fc60000000800 */
[--C-:B------:R-:W-:Y:S02]  /*7250*/  SHF.R.U64 R20, R22, UR6, R5.reuse ;  /* 0x0000000616147c19 */ /* 0x100fe40008001205 */
[----:B------:R-:W-:-:S03]  /*7260*/  SHF.R.U32.HI R23, RZ, UR6, R5 ;  /* 0x00000006ff177c19 */ /* 0x000fc60008011605 */
[----:B------:R-:W-:Y:S02]  /*7270*/  IMAD.MOV.U32 R4, RZ, RZ, R20 ;  /* 0x000000ffff047224 */ /* 0x000fe400078e0014 */
[----:B------:R-:W-:Y:S01]  /*7280*/  IMAD.MOV.U32 R5, RZ, RZ, R23 ;  /* 0x000000ffff057224 */ /* 0x000fe200078e0017 */
[----:B-1----:R-:W-:Y:S06]  /*7290*/  @!P0 BRA `(.L_x_159) ;  /* 0x0000000000288947 */ /* 0x002fec0003800000 */
[----:B------:R-:W-:Y:S02]  /*72a0*/  ULDC UR6, c[0x0][0x8f4] ;  /* 0x00023d0000067ab9 */ /* 0x000fe40000000800 */
[----:B------:R-:W-:-:S05]  /*72b0*/  IADD3 R5, P0, R20, UR6, RZ ;  /* 0x0000000614057c10 */ /* 0x000fca000ff1e0ff */
[----:B------:R-:W-:-:S04]  /*72c0*/  IMAD.X R23, RZ, RZ, R23, P0 ;  /* 0x000000ffff177224 */ /* 0x000fc800000e0617 */
[----:B------:R-:W-:-:S04]  /*72d0*/  IMAD.WIDE.U32 R6, R23, UR8, RZ ;  /* 0x0000000817067c25 */ /* 0x000fc8000f8e00ff */
[----:B------:R-:W-:-:S04]  /*72e0*/  IMAD.WIDE.U32 R6, P0, R5, UR9, R6 ;  /* 0x0000000905067c25 */ /* 0x000fc8000f800006 */
[----:B------:R-:W-:Y:S01]  /*72f0*/  IMAD.WIDE.U32 R4, R5, UR8, RZ ;  /* 0x0000000805047c25 */ /* 0x000fe2000f8e00ff */
[----:B------:R-:W-:-:S04]  /*7300*/  MOV R4, R7 ;  /* 0x0000000700047202 */ /* 0x000fc80000000f00 */
[----:B------:R-:W-:Y:S01]  /*7310*/  IADD3 RZ, P1, R5, R6, RZ ;  /* 0x0000000605ff7210 */ /* 0x000fe20007f3e0ff */
[----:B------:R-:W-:-:S04]  /*7320*/  IMAD.X R5, RZ, RZ, RZ, P0 ;  /* 0x000000ffff057224 */ /* 0x000fc800000e06ff */
[----:B------:R-:W-:-:S08]  /*7330*/  IMAD.WIDE.U32.X R4, R23, UR9, R4, P1 ;  /* 0x0000000917047c25 */ /* 0x000fd000088e0404 */
.L_x_159:
[----:B------:R-:W-:Y:S01]  /*7340*/  ISETP.NE.AND P0, PT, R2, 0x1, PT ;  /* 0x000000010200780c */ /* 0x000fe20003f05270 */
[----:B------:R-:W-:Y:S01]  /*7350*/  ULDC UR6, c[0x0][0x8f0] ;  /* 0x00023c0000067ab9 */ /* 0x000fe20000000800 */
[----:B------:R-:W-:Y:S01]  /*7360*/  LOP3.LUT R22, R22, UR18, RZ, 0xc0, !PT ;  /* 0x0000001216167c12 */ /* 0x000fe2000f8ec0ff */
[----:B--2---:R-:W-:Y:S01]  /*7370*/  IMAD.MOV R24, RZ, RZ, -R24 ;  /* 0x000000ffff187224 */ /* 0x004fe200078e0a18 */
[----:B------:R-:W-:Y:S01]  /*7380*/  SHF.R.U64 R5, R4, UR6, R5 ;  /* 0x0000000604057c19 */ /* 0x000fe20008001205 */
[----:B------:R-:W-:Y:S01]  /*7390*/  ULDC UR6, c[0x0][0x8e0] ;  /* 0x0002380000067ab9 */ /* 0x000fe20000000800 */
[----:B------:R-:W-:Y:S01]  /*73a0*/  ULDC UR7, c[0x0][0x8b8] ;  /* 0x00022e0000077ab9 */ /* 0x000fe20000000800 */
[----:B------:R-:W-:Y:S02]  /*73b0*/  IMAD.MOV.U32 R4, RZ, RZ, 0x1 ;  /* 0x00000001ff047424 */ /* 0x000fe400078e00ff */
[----:B------:R-:W-:Y:S02]  /*73c0*/  IMAD.MOV R7, RZ, RZ, -R5 ;  /* 0x000000ffff077224 */ /* 0x000fe400078e0a05 */
[----:B------:R-:W-:Y:S01]  /*73d0*/  IMAD R22, R5, UR19, R22 ;  /* 0x0000001305167c24 */ /* 0x000fe2000f8e0216 */
[----:B------:R-:W-:Y:S01]  /*73e0*/  LOP3.LUT R5, R18, UR17, RZ, 0xc0, !PT ;  /* 0x0000001112057c12 */ /* 0x000fe2000f8ec0ff */
[----:B---3--:R-:W-:-:S02]  /*73f0*/  @P0 IMAD R15, R21, R24, R12 ;  /* 0x00000018150f0224 */ /* 0x008fc400078e020c */
[----:B------:R-:W-:Y:S01]  /*7400*/  IMAD R20, R7, UR6, R20 ;  /* 0x0000000607147c24 */ /* 0x000fe2000f8e0214 */
[----:B------:R-:W-:Y:S01]  /*7410*/  ULDC UR6, c[0x0][0x8a8] ;  /* 0x00022a0000067ab9 */ /* 0x000fe20000000800 */
[----:B------:R-:W-:Y:S02]  /*7420*/  IMAD R15, R22, UR7, R15 ;  /* 0x00000007160f7c24 */ /* 0x000fe4000f8e020f */
[----:B------:R-:W-:Y:S02]  /*7430*/  IMAD R20, R20, UR6, R5 ;  /* 0x0000000614147c24 */ /* 0x000fe4000f8e0205 */
[----:B------:R-:W-:-:S03]  /*7440*/  IMAD.MOV.U32 R7, RZ, RZ, R14 ;  /* 0x000000ffff077224 */ /* 0x000fc600078e000e */
[----:B------:R-:W-:Y:S02]  /*7450*/  SEL R12, R20, R15, !P0 ;  /* 0x0000000f140c7207 */ /* 0x000fe40004000000 */
[----:B------:R-:W-:-:S07]  /*7460*/  SEL R20, R15, R20, !P0 ;  /* 0x000000140f147207 */ /* 0x000fce0004000000 */
.L_x_157:
[----:B------:R-:W-:Y:S05]  /*7470*/  BSYNC B1 ;  /* 0x0000000000017941 */ /* 0x000fea0003800000 */
.L_x_156:
[----:B------:R-:W-:-:S13]  /*7480*/  LOP3.LUT P0, RZ, R4, 0xff, RZ, 0xc0, !PT ;  /* 0x000000ff04ff7812 */ /* 0x000fda000780c0ff */
[----:B------:R-:W-:Y:S05]  /*7490*/  @P0 BRA `(.L_x_160) ;  /* 0xfffffff400440947 */ /* 0x000fea000383ffff */
[----:B------:R-:W-:Y:S05]  /*74a0*/  BSYNC B0 ;  /* 0x0000000000007941 */ /* 0x000fea0003800000 */
.L_x_149:
[----:B------:R-:W-:-:S03]  /*74b0*/  UMOV UR6, 0xffffffff ;  /* 0xffffffff00067882 */ /* 0x000fc60000000000 */
[----:B------:R-:W-:Y:S05]  /*74c0*/  BRA.DIV UR6, `(.L_x_161) ;  /* 0x0000000a06647947 */ /* 0x000fea000b800000 */
[----:B------:R-:W-:-:S13]  /*74d0*/  ELECT P6, URZ, PT ;  /* 0x00000000003f782f */ /* 0x000fda00038c0000 */
.L_x_186:
[----:B------:R-:W-:Y:S05]  /*74e0*/  @!P6 BRA `(.L_x_13) ;  /* 0x0000000000ece947 */ /* 0x000fea0003800000 */
[----:B------:R-:W-:-:S04]  /*74f0*/  LOP3.LUT R19, R19, 0x2, RZ, 0xfc, !PT ;  /* 0x0000000213137812 */ /* 0x000fc800078efcff */
[----:B------:R-:W-:-:S13]  /*7500*/  ISETP.NE.AND P0, PT, R19, 0x3, PT ;  /* 0x000000031300780c */ /* 0x000fda0003f05270 */
[----:B------:R-:W-:Y:S05]  /*7510*/  @!P0 BRA `(.L_x_162) ;  /* 0x0000000000048947 */ /* 0x000fea0003800000 */
[----:B-1----:R-:W-:Y:S01]  /*7520*/  BPT.TRAP 0x1 ;  /* 0x000000040000795c */ /* 0x002fe20000300000 */
.L_x_162:
[----:B------:R-:W2:Y:S01]  /*7530*/  S2R R5, SR_CgaCtaId ;  /* 0x0000000000057919 */ /* 0x000ea20000008800 */
[----:B------:R-:W-:Y:S02]  /*7540*/  MOV R0, 0x400 ;  /* 0x0000040000007802 */ /* 0x000fe40000000f00 */
[----:B------:R-:W-:Y:S02]  /*7550*/  SHF.L.U32 R4, R3, 0x1f, RZ ;  /* 0x0000001f03047819 */ /* 0x000fe400000006ff */
[----:B--2---:R-:W-:-:S05]  /*7560*/  LEA R0, R5, R0, 0x18 ;  /* 0x0000000005007211 */ /* 0x004fca00078ec0ff */
[----:B------:R-:W-:-:S04]  /*7570*/  VIADD R0, R0, 0x30 ;  /* 0x0000003000007836 */ /* 0x000fc80000000000 */
[C---:B------:R-:W-:Y:S02]  /*7580*/  IMAD R7, R13.reuse, 0x8, R0 ;  /* 0x000000080d077824 */ /* 0x040fe400078e0200 */
[----:B------:R-:W-:Y:S02]  /*7590*/  VIADD R13, R13, 0x1 ;  /* 0x000000010d0d7836 */ /* 0x000fe40000000000 */
[----:B------:R-:W2:Y:S03]  /*75a0*/  SYNCS.PHASECHK.TRANS64.TRYWAIT P0, [R7+URZ], R4 ;  /* 0x00000004070075a7 */ /* 0x000ea6000800017f */
[----:B------:R-:W-:-:S04]  /*75b0*/  ISETP.NE.AND P1, PT, R13, 0x6, PT ;  /* 0x000000060d00780c */ /* 0x000fc80003f25270 */
[----:B------:R-:W-:Y:S02]  /*75c0*/  SEL R2, RZ, 0x1, P1 ;  /* 0x00000001ff027807 */ /* 0x000fe40000800000 */
[----:B------:R-:W-:Y:S02]  /*75d0*/  SEL R13, R13, RZ, P1 ;  /* 0x000000ff0d0d7207 */ /* 0x000fe40000800000 */
[----:B------:R-:W-:-:S03]  /*75e0*/  LOP3.LUT R6, R3, R2, RZ, 0x3c, !PT ;  /* 0x0000000203067212 */ /* 0x000fc600078e3cff */
[----:B------:R-:W-:Y:S01]  /*75f0*/  IMAD R8, R13, 0x8, R0 ;  /* 0x000000080d087824 */ /* 0x000fe200078e0200 */
[----:B------:R-:W-:Y:S01]  /*7600*/  SHF.L.U32 R5, R6, 0x1f, RZ ;  /* 0x0000001f06057819 */ /* 0x000fe200000006ff */
[----:B--2---:R-:W-:Y:S06]  /*7610*/  @!P0 BRA `(.L_x_163) ;  /* 0x0000000800308947 */ /* 0x004fec0003800000 */
.L_x_187:
[----:B------:R-:W3:Y:S01]  /*7620*/  SYNCS.PHASECHK.TRANS64.TRYWAIT P0, [R8+URZ], R5 ;  /* 0x00000005080075a7 */ /* 0x000ee2000800017f */
[----:B------:R-:W-:-:S04]  /*7630*/  IADD3 R2, R13, 0x1, RZ ;  /* 0x000000010d027810 */ /* 0x000fc80007ffe0ff */
[----:B------:R-:W-:-:S04]  /*7640*/  ISETP.NE.AND P1, PT, R2, 0x6, PT ;  /* 0x000000060200780c */ /* 0x000fc80003f25270 */
[----:B------:R-:W-:Y:S02]  /*7650*/  SEL R3, RZ, 0x1, P1 ;  /* 0x00000001ff037807 */ /* 0x000fe40000800000 */
[----:B--2---:R-:W-:Y:S02]  /*7660*/  SEL R7, R2, RZ, P1 ;  /* 0x000000ff02077207 */ /* 0x004fe40000800000 */
[----:B------:R-:W-:-:S03]  /*7670*/  LOP3.LUT R6, R6, R3, RZ, 0x3c, !PT ;  /* 0x0000000306067212 */ /* 0x000fc600078e3cff */
[----:B------:R-:W-:Y:S01]  /*7680*/  IMAD R9, R7, 0x8, R0 ;  /* 0x0000000807097824 */ /* 0x000fe200078e0200 */
[----:B------:R-:W-:Y:S01]  /*7690*/  SHF.L.U32 R4, R6, 0x1f, RZ ;  /* 0x0000001f06047819 */ /* 0x000fe200000006ff */
[----:B---3--:R-:W-:Y:S06]  /*76a0*/  @!P0 BRA `(.L_x_164) ;  /* 0x0000000800208947 */ /* 0x008fec0003800000 */
.L_x_188:
[----:B------:R-:W3:Y:S01]  /*76b0*/  SYNCS.PHASECHK.TRANS64.TRYWAIT P0, [R9+URZ], R4 ;  /* 0x00000004090075a7 */ /* 0x000ee2000800017f */
[----:B------:R-:W-:-:S05]  /*76c0*/  VIADD R2, R7, 0x1 ;  /* 0x0000000107027836 */ /* 0x000fca0000000000 */
[----:B------:R-:W-:-:S04]  /*76d0*/  ISETP.NE.AND P1, PT, R2, 0x6, PT ;  /* 0x000000060200780c */ /* 0x000fc80003f25270 */
[----:B------:R-:W-:Y:S02]  /*76e0*/  SEL R3, RZ, 0x1, P1 ;  /* 0x00000001ff037807 */ /* 0x000fe40000800000 */
[----:B------:R-:W-:Y:S02]  /*76f0*/  SEL R7, R2, RZ, P1 ;  /* 0x000000ff02077207 */ /* 0x000fe40000800000 */
[----:B------:R-:W-:-:S03]  /*7700*/  LOP3.LUT R6, R6, R3, RZ, 0x3c, !PT ;  /* 0x0000000306067212 */ /* 0x000fc600078e3cff */
[----:B--2---:R-:W-:Y:S01]  /*7710*/  IMAD R8, R7, 0x8, R0 ;  /* 0x0000000807087824 */ /* 0x004fe200078e0200 */
[----:B------:R-:W-:Y:S01]  /*7720*/  SHF.L.U32 R5, R6, 0x1f, RZ ;  /* 0x0000001f06057819 */ /* 0x000fe200000006ff */
[----:B---3--:R-:W-:Y:S06]  /*7730*/  @!P0 BRA `(.L_x_165) ;  /* 0x0000000800108947 */ /* 0x008fec0003800000 */
.L_x_189:
[----:B------:R-:W3:Y:S01]  /*7740*/  SYNCS.PHASECHK.TRANS64.TRYWAIT P0, [R8+URZ], R5 ;  /* 0x00000005080075a7 */ /* 0x000ee2000800017f */
[----:B------:R-:W-:-:S05]  /*7750*/  VIADD R2, R7, 0x1 ;  /* 0x0000000107027836 */ /* 0x000fca0000000000 */
[----:B------:R-:W-:-:S04]  /*7760*/  ISETP.NE.AND P1, PT, R2, 0x6, PT ;  /* 0x000000060200780c */ /* 0x000fc80003f25270 */
[----:B------:R-:W-:Y:S02]  /*7770*/  SEL R3, RZ, 0x1, P1 ;  /* 0x00000001ff037807 */ /* 0x000fe40000800000 */
[----:B------:R-:W-:Y:S02]  /*7780*/  SEL R7, R2, RZ, P1 ;  /* 0x000000ff02077207 */ /* 0x000fe40000800000 */
[----:B--2---:R-:W-:-:S03]  /*7790*/  LOP3.LUT R9, R6, R3, RZ, 0x3c, !PT ;  /* 0x0000000306097212 */ /* 0x004fc600078e3cff */
[----:B------:R-:W-:Y:S01]  /*77a0*/  IMAD R11, R7, 0x8, R0 ;  /* 0x00000008070b7824 */ /* 0x000fe200078e0200 */
[----:B------:R-:W-:Y:S01]  /*77b0*/  SHF.L.U32 R6, R9, 0x1f, RZ ;  /* 0x0000001f09067819 */ /* 0x000fe200000006ff */
[----:B---3--:R-:W-:Y:S06]  /*77c0*/  @!P0 BRA `(.L_x_166) ;  /* 0x0000000800008947 */ /* 0x008fec0003800000 */
.L_x_190:
[----:B------:R-:W3:Y:S01]  /*77d0*/  SYNCS.PHASECHK.TRANS64.TRYWAIT P0, [R11+URZ], R6 ;  /* 0x000000060b0075a7 */ /* 0x000ee2000800017f */
[----:B------:R-:W-:-:S05]  /*77e0*/  VIADD R2, R7, 0x1 ;  /* 0x0000000107027836 */ /* 0x000fca0000000000 */
[----:B------:R-:W-:-:S04]  /*77f0*/  ISETP.NE.AND P1, PT, R2, 0x6, PT ;  /* 0x000000060200780c */ /* 0x000fc80003f25270 */
[----:B------:R-:W-:Y:S02]  /*7800*/  SEL R4, RZ, 0x1, P1 ;  /* 0x00000001ff047807 */ /* 0x000fe40000800000 */
[----:B------:R-:W-:Y:S02]  /*7810*/  SEL R3, R2, RZ, P1 ;  /* 0x000000ff02037207 */ /* 0x000fe40000800000 */
[----:B------:R-:W-:Y:S01]  /*7820*/  LOP3.LUT R4, R9, R4, RZ, 0x3c, !PT ;  /* 0x0000000409047212 */ /* 0x000fe200078e3cff */
[----:B---3--:R-:W-:Y:S06]  /*7830*/  @!P0 BRA `(.L_x_167) ;  /* 0x0000000400f88947 */ /* 0x008fec0003800000 */
.L_x_191:
[----:B------:R-:W-:Y:S01]  /*7840*/  IMAD R3, R3, 0x8, R0 ;  /* 0x0000000803037824 */ /* 0x000fe200078e0200 */
[----:B------:R-:W-:-:S07]  /*7850*/  SHF.L.U32 R0, R4, 0x1f, RZ ;  /* 0x0000001f04007819 */ /* 0x000fce00000006ff */
.L_x_168:
[----:B----4-:R4:W1:Y:S02]  /*7860*/  SYNCS.PHASECHK.TRANS64.TRYWAIT P0, [R3+URZ], R0 ;  /* 0x00000000030075a7 */ /* 0x010864000800017f */
[----:B-1----:R-:W-:Y:S05]  /*7870*/  @!P0 NANOSLEEP.SYNCS 0x989680 ;  /* 0x009896800000895d */ /* 0x002fea0003900000 */
[----:B------:R-:W1:Y:S02]  /*7880*/  @!P0 SYNCS.PHASECHK.TRANS64 P0, [R3+URZ], R0 ;  /* 0x00000000030085a7 */ /* 0x000e64000800007f */
[----:B-1----:R-:W-:Y:S05]  /*7890*/  @!P0 BRA `(.L_x_168) ;  /* 0xfffffffc00f08947 */ /* 0x002fea000383ffff */
.L_x_13:
[----:B-1----:R-:W-:Y:S05]  /*78a0*/  BSYNC B6 ;  /* 0x0000000000067941 */ /* 0x002fea0003800000 */
.L_x_11:
[----:B------:R-:W-:Y:S05]  /*78b0*/  EXIT ;  /* 0x000000000000794d */ /* 0x000fea0003800000 */
.L_x_26:
[----:B---3--:R3:W4:Y:S02]  /*78c0*/  SYNCS.PHASECHK.TRANS64.TRYWAIT P1, [R3+URZ], R0 ;  /* 0x00000000030075a7 */ /* 0x008724000802017f */
[----:B----4-:R-:W-:Y:S05]  /*78d0*/  @!P1 NANOSLEEP.SYNCS 0x989680 ;  /* 0x009896800000995d */ /* 0x010fea0003900000 */
[----:B------:R-:W4:Y:S02]  /*78e0*/  @!P1 SYNCS.PHASECHK.TRANS64 P1, [R3+URZ], R0 ;  /* 0x00000000030095a7 */ /* 0x000f24000802007f */
[----:B----4-:R-:W-:Y:S05]  /*78f0*/  @!P1 BRA `(.L_x_26) ;  /* 0xfffffffc00f09947 */ /* 0x010fea000383ffff */
[----:B------:R-:W-:Y:S05]  /*7900*/  BRA `(.L_x_25) ;  /* 0xffffffa000b07947 */ /* 0x000fea000383ffff */
.L_x_31:
[----:B---3--:R-:W-:-:S04]  /*7910*/  IMAD.U32 R5, RZ, RZ, UR4 ;  /* 0x00000004ff057e24 */ /* 0x008fc8000f8e00ff */
[----:B------:R3:W4:Y:S03]  /*7920*/  SYNCS.PHASECHK.TRANS64.TRYWAIT P1, [R5+URZ], R4 ;  /* 0x00000004050075a7 */ /* 0x000726000802017f */
[----:B----4-:R-:W-:Y:S05]  /*7930*/  @!P1 NANOSLEEP.SYNCS 0x989680 ;  /* 0x009896800000995d */ /* 0x010fea0003900000 */
[----:B------:R-:W4:Y:S02]  /*7940*/  @!P1 SYNCS.PHASECHK.TRANS64 P1, [R5+URZ], R4 ;  /* 0x00000004050095a7 */ /* 0x000f24000802007f */
[----:B----4-:R-:W-:Y:S05]  /*7950*/  @!P1 BRA `(.L_x_31) ;  /* 0xfffffffc00ec9947 */ /* 0x010fea000383ffff */
[----:B------:R-:W-:Y:S05]  /*7960*/  BRA `(.L_x_30) ;  /* 0xffffffa400707947 */ /* 0x000fea000383ffff */
.L_x_54:
[----:B-1----:R-:W-:-:S04]  /*7970*/  MOV R5, UR50 ;  /* 0x0000003200057c02 */ /* 0x002fc80008000f00 */
[----:B------:R1:W2:Y:S03]  /*7980*/  SYNCS.PHASECHK.TRANS64.TRYWAIT P3, [R5+URZ+0x60], R0 ;  /* 0x00006000050075a7 */ /* 0x0002a6000806017f */
[----:B--2---:R-:W-:Y:S05]  /*7990*/  @!P3 NANOSLEEP.SYNCS 0x989680 ;  /* 0x009896800000b95d */ /* 0x004fea0003900000 */
[----:B------:R-:W2:Y:S02]  /*79a0*/  @!P3 SYNCS.PHASECHK.TRANS64 P3, [R5+URZ+0x60], R0 ;  /* 0x000060000500b5a7 */ /* 0x000ea4000806007f */
[----:B--2---:R-:W-:Y:S05]  /*79b0*/  @!P3 BRA `(.L_x_54) ;  /* 0xfffffffc00ecb947 */ /* 0x004fea000383ffff */
[----:B------:R-:W-:Y:S05]  /*79c0*/  BRA `(.L_x_169) ;  /* 0xffffffb0007c7947 */ /* 0x000fea000383ffff */
.L_x_65:
[----:B--2---:R2:W3:Y:S02]  /*79d0*/  SYNCS.PHASECHK.TRANS64.TRYWAIT P4, [R20+URZ+0x60], R21 ;  /* 0x00006015140075a7 */ /* 0x0044e4000808017f */
[----:B---3--:R-:W-:Y:S05]  /*79e0*/  @!P4 NANOSLEEP.SYNCS 0x989680 ;  /* 0x009896800000c95d */ /* 0x008fea0003900000 */
[----:B------:R-:W3:Y:S02]  /*79f0*/  @!P4 SYNCS.PHASECHK.TRANS64 P4, [R20+URZ+0x60], R21 ;  /* 0x000060151400c5a7 */ /* 0x000ee4000808007f */
[----:B---3--:R-:W-:Y:S05]  /*7a00*/  @!P4 BRA `(.L_x_65) ;  /* 0xfffffffc00f0c947 */ /* 0x008fea000383ffff */
[----:B------:R-:W-:Y:S05]  /*7a10*/  BRA `(.L_x_170) ;  /* 0xffffffb800407947 */ /* 0x000fea000383ffff */
.L_x_75:
[----:B-1----:R1:W2:Y:S02]  /*7a20*/  SYNCS.PHASECHK.TRANS64.TRYWAIT P4, [R14+URZ+0x60], R15 ;  /* 0x0000600f0e0075a7 */ /* 0x0022a4000808017f */
[----:B--2---:R-:W-:Y:S05]  /*7a30*/  @!P4 NANOSLEEP.SYNCS 0x989680 ;  /* 0x009896800000c95d */ /* 0x004fea0003900000 */
[----:B------:R-:W2:Y:S02]  /*7a40*/  @!P4 SYNCS.PHASECHK.TRANS64 P4, [R14+URZ+0x60], R15 ;  /* 0x0000600f0e00c5a7 */ /* 0x000ea4000808007f */
[----:B--2---:R-:W-:Y:S05]  /*7a50*/  @!P4 BRA `(.L_x_75) ;  /* 0xfffffffc00f0c947 */ /* 0x004fea000383ffff */
[----:B------:R-:W-:Y:S05]  /*7a60*/  BRA `(.L_x_171) ;  /* 0xffffffbc00e87947 */ /* 0x000fea000383ffff */
.L_x_85:
[----:B--2---:R2:W3:Y:S02]  /*7a70*/  SYNCS.PHASECHK.TRANS64.TRYWAIT P4, [R15+URZ+0x60], R14 ;  /* 0x0000600e0f0075a7 */ /* 0x0044e4000808017f */
[----:B---3--:R-:W-:Y:S05]  /*7a80*/  @!P4 NANOSLEEP.SYNCS 0x989680 ;  /* 0x009896800000c95d */ /* 0x008fea0003900000 */
[----:B------:R-:W3:Y:S02]  /*7a90*/  @!P4 SYNCS.PHASECHK.TRANS64 P4, [R15+URZ+0x60], R14 ;  /* 0x0000600e0f00c5a7 */ /* 0x000ee4000808007f */
[----:B---3--:R-:W-:Y:S05]  /*7aa0*/  @!P4 BRA `(.L_x_85) ;  /* 0xfffffffc00f0c947 */ /* 0x008fea000383ffff */
[----:B------:R-:W-:Y:S05]  /*7ab0*/  BRA `(.L_x_172) ;  /* 0xffffffc4009c7947 */ /* 0x000fea000383ffff */
.L_x_105:
[----:B-1----:R-:W-:-:S04]  /*7ac0*/  IMAD.U32 R3, RZ, RZ, UR4 ;  /* 0x00000004ff037e24 */ /* 0x002fc8000f8e00ff */
[----:B------:R1:W2:Y:S03]  /*7ad0*/  SYNCS.PHASECHK.TRANS64.TRYWAIT P0, [R3+URZ+0xa8], R0 ;  /* 0x0000a800030075a7 */ /* 0x0002a6000800017f */
[----:B--2---:R-:W-:Y:S05]  /*7ae0*/  @!P0 NANOSLEEP.SYNCS 0x989680 ;  /* 0x009896800000895d */ /* 0x004fea0003900000 */
[----:B------:R-:W2:Y:S02]  /*7af0*/  @!P0 SYNCS.PHASECHK.TRANS64 P0, [R3+URZ+0xa8], R0 ;  /* 0x0000a800030085a7 */ /* 0x000ea4000800007f */
[----:B--2---:R-:W-:Y:S05]  /*7b00*/  @!P0 BRA `(.L_x_105) ;  /* 0xfffffffc00ec8947 */ /* 0x004fea000383ffff */
[----:B------:R-:W-:Y:S05]  /*7b10*/  BRA `(.L_x_104) ;  /* 0xffffffd800b87947 */ /* 0x000fea000383ffff */
.L_x_114:
[----:B-1----:R-:W-:-:S04]  /*7b20*/  IMAD.U32 R5, RZ, RZ, UR4 ;  /* 0x00000004ff057e24 */ /* 0x002fc8000f8e00ff */
[----:B------:R1:W2:Y:S03]  /*7b30*/  SYNCS.PHASECHK.TRANS64.TRYWAIT P1, [R5+URZ+0x80], R4 ;  /* 0x00008004050075a7 */ /* 0x0002a6000802017f */
[----:B--2---:R-:W-:Y:S05]  /*7b40*/  @!P1 NANOSLEEP.SYNCS 0x989680 ;  /* 0x009896800000995d */ /* 0x004fea0003900000 */
[----:B------:R-:W2:Y:S02]  /*7b50*/  @!P1 SYNCS.PHASECHK.TRANS64 P1, [R5+URZ+0x80], R4 ;  /* 0x00008004050095a7 */ /* 0x000ea4000802007f */
[----:B--2---:R-:W-:Y:S05]  /*7b60*/  @!P1 BRA `(.L_x_114) ;  /* 0xfffffffc00ec9947 */ /* 0x004fea000383ffff */
[----:B------:R-:W-:Y:S05]  /*7b70*/  BRA `(.L_x_173) ;  /* 0xffffffdc00a07947 */ /* 0x000fea000383ffff */
.L_x_120:
[----:B-12---:R-:W-:-:S04]  /*7b80*/  IMAD.U32 R5, RZ, RZ, UR4 ;  /* 0x00000004ff057e24 */ /* 0x006fc8000f8e00ff */
[----:B------:R1:W2:Y:S03]  /*7b90*/  SYNCS.PHASECHK.TRANS64.TRYWAIT P1, [R5+URZ+0x88], R4 ;  /* 0x00008804050075a7 */ /* 0x0002a6000802017f */
[----:B--2---:R-:W-:Y:S05]  /*7ba0*/  @!P1 NANOSLEEP.SYNCS 0x989680 ;  /* 0x009896800000995d */ /* 0x004fea0003900000 */
[----:B------:R-:W2:Y:S02]  /*7bb0*/  @!P1 SYNCS.PHASECHK.TRANS64 P1, [R5+URZ+0x88], R4 ;  /* 0x00008804050095a7 */ /* 0x000ea4000802007f */
[----:B--2---:R-:W-:Y:S05]  /*7bc0*/  @!P1 BRA `(.L_x_120) ;  /* 0xfffffffc00ec9947 */ /* 0x004fea000383ffff */
[----:B------:R-:W-:Y:S05]  /*7bd0*/  BRA `(.L_x_174) ;  /* 0xffffffdc00e87947 */ /* 0x000fea000383ffff */
.L_x_126:
[----:B-123--:R-:W-:-:S04]  /*7be0*/  IMAD.U32 R5, RZ, RZ, UR4 ;  /* 0x00000004ff057e24 */ /* 0x00efc8000f8e00ff */
[----:B------:R1:W2:Y:S03]  /*7bf0*/  SYNCS.PHASECHK.TRANS64.TRYWAIT P1, [R5+URZ+0x90], R4 ;  /* 0x00009004050075a7 */ /* 0x0002a6000802017f */
[----:B--2---:R-:W-:Y:S05]  /*7c00*/  @!P1 NANOSLEEP.SYNCS 0x989680 ;  /* 0x009896800000995d */ /* 0x004fea0003900000 */
[----:B------:R-:W2:Y:S02]  /*7c10*/  @!P1 SYNCS.PHASECHK.TRANS64 P1, [R5+URZ+0x90], R4 ;  /* 0x00009004050095a7 */ /* 0x000ea4000802007f */
[----:B--2---:R-:W-:Y:S05]  /*7c20*/  @!P1 BRA `(.L_x_126) ;  /* 0xfffffffc00ec9947 */ /* 0x004fea000383ffff */
[----:B------:R-:W-:Y:S05]  /*7c30*/  BRA `(.L_x_175) ;  /* 0xffffffe000387947 */ /* 0x000fea000383ffff */
.L_x_132:
[----:B-1234-:R-:W-:-:S04]  /*7c40*/  IMAD.U32 R5, RZ, RZ, UR4 ;  /* 0x00000004ff057e24 */ /* 0x01efc8000f8e00ff */
[----:B------:R1:W2:Y:S03]  /*7c50*/  SYNCS.PHASECHK.TRANS64.TRYWAIT P1, [R5+URZ+0x98], R4 ;  /* 0x00009804050075a7 */ /* 0x0002a6000802017f */
[----:B--2---:R-:W-:Y:S05]  /*7c60*/  @!P1 NANOSLEEP.SYNCS 0x989680 ;  /* 0x009896800000995d */ /* 0x004fea0003900000 */
[----:B------:R-:W2:Y:S02]  /*7c70*/  @!P1 SYNCS.PHASECHK.TRANS64 P1, [R5+URZ+0x98], R4 ;  /* 0x00009804050095a7 */ /* 0x000ea4000802007f */
[----:B--2---:R-:W-:Y:S05]  /*7c80*/  @!P1 BRA `(.L_x_132) ;  /* 0xfffffffc00ec9947 */ /* 0x004fea000383ffff */
[----:B------:R-:W-:Y:S05]  /*7c90*/  BRA `(.L_x_176) ;  /* 0xffffffe000887947 */ /* 0x000fea000383ffff */
.L_x_142:
[----:B-1----:R1:W3:Y:S02]  /*7ca0*/  SYNCS.PHASECHK.TRANS64.TRYWAIT P0, [R3+URZ+0x80], R2 ;  /* 0x00008002030075a7 */ /* 0x0022e4000800017f */
[----:B---3--:R-:W-:Y:S05]  /*7cb0*/  @!P0 NANOSLEEP.SYNCS 0x989680 ;  /* 0x009896800000895d */ /* 0x008fea0003900000 */
[----:B------:R-:W3:Y:S02]  /*7cc0*/  @!P0 SYNCS.PHASECHK.TRANS64 P0, [R3+URZ+0x80], R2 ;  /* 0x00008002030085a7 */ /* 0x000ee4000800007f */
[----:B---3--:R-:W-:Y:S05]  /*7cd0*/  @!P0 BRA `(.L_x_142) ;  /* 0xfffffffc00f08947 */ /* 0x008fea000383ffff */
[----:B------:R-:W-:Y:S05]  /*7ce0*/  BRA `(.L_x_177) ;  /* 0xffffffe800847947 */ /* 0x000fea000383ffff */
.L_x_144:
[----:B---3--:R3:W1:Y:S02]  /*7cf0*/  SYNCS.PHASECHK.TRANS64.TRYWAIT P0, [R3+URZ+0x88], R2 ;  /* 0x00008802030075a7 */ /* 0x008664000800017f */
[----:B-1----:R-:W-:Y:S05]  /*7d00*/  @!P0 NANOSLEEP.SYNCS 0x989680 ;  /* 0x009896800000895d */ /* 0x002fea0003900000 */
[----:B------:R-:W1:Y:S02]  /*7d10*/  @!P0 SYNCS.PHASECHK.TRANS64 P0, [R3+URZ+0x88], R2 ;  /* 0x00008802030085a7 */ /* 0x000e64000800007f */
[----:B-1----:R-:W-:Y:S05]  /*7d20*/  @!P0 BRA `(.L_x_144) ;  /* 0xfffffffc00f08947 */ /* 0x002fea000383ffff */
[----:B------:R-:W-:Y:S05]  /*7d30*/  BRA `(.L_x_178) ;  /* 0xffffffe800807947 */ /* 0x000fea000383ffff */
.L_x_146:
[----:B------:R1:W1:Y:S02]  /*7d40*/  SYNCS.PHASECHK.TRANS64.TRYWAIT P0, [R3+URZ+0x90], R2 ;  /* 0x00009002030075a7 */ /* 0x000264000800017f */
[----:B-1----:R-:W-:Y:S05]  /*7d50*/  @!P0 NANOSLEEP.SYNCS 0x989680 ;  /* 0x009896800000895d */ /* 0x002fea0003900000 */
[----:B------:R-:W1:Y:S02]  /*7d60*/  @!P0 SYNCS.PHASECHK.TRANS64 P0, [R3+URZ+0x90], R2 ;  /* 0x00009002030085a7 */ /* 0x000e64000800007f */
[----:B-1----:R-:W-:Y:S05]  /*7d70*/  @!P0 BRA `(.L_x_146) ;  /* 0xfffffffc00f08947 */ /* 0x002fea000383ffff */
[----:B------:R-:W-:Y:S05]  /*7d80*/  BRA `(.L_x_179) ;  /* 0xffffffe8007c7947 */ /* 0x000fea000383ffff */
.L_x_150:
[----:B------:R-:W-:Y:S01]  /*7d90*/  BSSY B1, `(.L_x_180) ;  /* 0x0000006000017945 */ /* 0x000fe20003800000 */
[----:B------:R-:W-:-:S07]  /*7da0*/  IMAD.MOV.U32 R15, RZ, RZ, -0x1 ;  /* 0xffffffffff0f7424 */ /* 0x000fce00078e00ff */
[----:B------:R-:W-:Y:S05]  /*7db0*/  WARPSYNC.COLLECTIVE R15, `(.L_x_181) ;  /* 0x000000000f0c7348 */ /* 0x000fea0003c00000 */
[----:B------:R-:W-:Y:S02]  /*7dc0*/  ELECT P6, UR62, PT ;  /* 0x00000000003e782f */ /* 0x000fe400038c0000 */
[----:B------:R-:W-:Y:S01]  /*7dd0*/  MOV R14, UR62 ;  /* 0x0000003e000e7c02 */ /* 0x000fe20008000f00 */
[----:B------:R-:W-:Y:S10]  /*7de0*/  ENDCOLLECTIVE ;  /* 0x000000000000791b */ /* 0x000ff40003800000 */
.L_x_181:
[----:B------:R-:W-:Y:S05]  /*7df0*/  BSYNC B1 ;  /* 0x0000000000017941 */ /* 0x000fea0003800000 */
.L_x_180:
[----:B------:R-:W-:Y:S05]  /*7e00*/  BRA `(.L_x_182) ;  /* 0xffffffe800f47947 */ /* 0x000fea000383ffff */
.L_x_153:
[----:B-1----:R1:W2:Y:S02]  /*7e10*/  SYNCS.PHASECHK.TRANS64.TRYWAIT P0, [R21+URZ+0x30], R12 ;  /* 0x0000300c150075a7 */ /* 0x0022a4000800017f */
[----:B--2---:R-:W-:Y:S05]  /*7e20*/  @!P0 NANOSLEEP.SYNCS 0x989680 ;  /* 0x009896800000895d */ /* 0x004fea0003900000 */
[----:B------:R-:W2:Y:S02]  /*7e30*/  @!P0 SYNCS.PHASECHK.TRANS64 P0, [R21+URZ+0x30], R12 ;  /* 0x0000300c150085a7 */ /* 0x000ea4000800007f */
[----:B--2---:R-:W-:Y:S05]  /*7e40*/  @!P0 BRA `(.L_x_153) ;  /* 0xfffffffc00f08947 */ /* 0x004fea000383ffff */
[----:B------:R-:W-:Y:S05]  /*7e50*/  BRA `(.L_x_183) ;  /* 0xffffffec002c7947 */ /* 0x000fea000383ffff */
.L_x_161:
[----:B------:R-:W-:Y:S01]  /*7e60*/  BSSY B0, `(.L_x_184) ;  /* 0x0000006000007945 */ /* 0x000fe20003800000 */
[----:B------:R-:W-:-:S07]  /*7e70*/  IMAD.MOV.U32 R15, RZ, RZ, -0x1 ;  /* 0xffffffffff0f7424 */ /* 0x000fce00078e00ff */
[----:B-1----:R-:W-:Y:S05]  /*7e80*/  WARPSYNC.COLLECTIVE R15, `(.L_x_185) ;  /* 0x000000000f0c7348 */ /* 0x002fea0003c00000 */
[----:B------:R-:W-:Y:S02]  /*7e90*/  ELECT P6, UR62, PT ;  /* 0x00000000003e782f */ /* 0x000fe400038c0000 */
[----:B------:R-:W-:Y:S01]  /*7ea0*/  MOV R14, UR62 ;  /* 0x0000003e000e7c02 */ /* 0x000fe20008000f00 */
[----:B-1----:R-:W-:Y:S10]  /*7eb0*/  ENDCOLLECTIVE ;  /* 0x000000000000791b */ /* 0x002ff40003800000 */
.L_x_185:
[----:B------:R-:W-:Y:S05]  /*7ec0*/  BSYNC B0 ;  /* 0x0000000000007941 */ /* 0x000fea0003800000 */
.L_x_184:
[----:B------:R-:W-:Y:S05]  /*7ed0*/  BRA `(.L_x_186) ;  /* 0xfffffff400807947 */ /* 0x000fea000383ffff */
.L_x_163:
[----:B--2---:R2:W3:Y:S02]  /*7ee0*/  SYNCS.PHASECHK.TRANS64.TRYWAIT P0, [R7+URZ], R4 ;  /* 0x00000004070075a7 */ /* 0x0044e4000800017f */
[----:B---3--:R-:W-:Y:S05]  /*7ef0*/  @!P0 NANOSLEEP.SYNCS 0x989680 ;  /* 0x009896800000895d */ /* 0x008fea0003900000 */
[----:B------:R-:W3:Y:S02]  /*7f00*/  @!P0 SYNCS.PHASECHK.TRANS64 P0, [R7+URZ], R4 ;  /* 0x00000004070085a7 */ /* 0x000ee4000800007f */
[----:B---3--:R-:W-:Y:S05]  /*7f10*/  @!P0 BRA `(.L_x_163) ;  /* 0xfffffffc00f08947 */ /* 0x008fea000383ffff */
[----:B------:R-:W-:Y:S05]  /*7f20*/  BRA `(.L_x_187) ;  /* 0xfffffff400bc7947 */ /* 0x000fea000383ffff */
.L_x_164:
[----:B--2---:R2:W3:Y:S02]  /*7f30*/  SYNCS.PHASECHK.TRANS64.TRYWAIT P0, [R8+URZ], R5 ;  /* 0x00000005080075a7 */ /* 0x0044e4000800017f */
[----:B---3--:R-:W-:Y:S05]  /*7f40*/  @!P0 NANOSLEEP.SYNCS 0x989680 ;  /* 0x009896800000895d */ /* 0x008fea0003900000 */
[----:B------:R-:W3:Y:S02]  /*7f50*/  @!P0 SYNCS.PHASECHK.TRANS64 P0, [R8+URZ], R5 ;  /* 0x00000005080085a7 */ /* 0x000ee4000800007f */
[----:B---3--:R-:W-:Y:S05]  /*7f60*/  @!P0 BRA `(.L_x_164) ;  /* 0xfffffffc00f08947 */ /* 0x008fea000383ffff */
[----:B------:R-:W-:Y:S05]  /*7f70*/  BRA `(.L_x_188) ;  /* 0xfffffff400cc7947 */ /* 0x000fea000383ffff */
.L_x_165:
[----:B--2---:R2:W3:Y:S02]  /*7f80*/  SYNCS.PHASECHK.TRANS64.TRYWAIT P0, [R9+URZ], R4 ;  /* 0x00000004090075a7 */ /* 0x0044e4000800017f */
[----:B---3--:R-:W-:Y:S05]  /*7f90*/  @!P0 NANOSLEEP.SYNCS 0x989680 ;  /* 0x009896800000895d */ /* 0x008fea0003900000 */
[----:B------:R-:W3:Y:S02]  /*7fa0*/  @!P0 SYNCS.PHASECHK.TRANS64 P0, [R9+URZ], R4 ;  /* 0x00000004090085a7 */ /* 0x000ee4000800007f */
[----:B---3--:R-:W-:Y:S05]  /*7fb0*/  @!P0 BRA `(.L_x_165) ;  /* 0xfffffffc00f08947 */ /* 0x008fea000383ffff */
[----:B------:R-:W-:Y:S05]  /*7fc0*/  BRA `(.L_x_189) ;  /* 0xfffffff400dc7947 */ /* 0x000fea000383ffff */
.L_x_166:
[----:B--2---:R2:W3:Y:S02]  /*7fd0*/  SYNCS.PHASECHK.TRANS64.TRYWAIT P0, [R8+URZ], R5 ;  /* 0x00000005080075a7 */ /* 0x0044e4000800017f */
[----:B---3--:R-:W-:Y:S05]  /*7fe0*/  @!P0 NANOSLEEP.SYNCS 0x989680 ;  /* 0x009896800000895d */ /* 0x008fea0003900000 */
[----:B------:R-:W3:Y:S02]  /*7ff0*/  @!P0 SYNCS.PHASECHK.TRANS64 P0, [R8+URZ], R5 ;  /* 0x00000005080085a7 */ /* 0x000ee4000800007f */
[----:B---3--:R-:W-:Y:S05]  /*8000*/  @!P0 BRA `(.L_x_166) ;  /* 0xfffffffc00f08947 */ /* 0x008fea000383ffff */
[----:B------:R-:W-:Y:S05]  /*8010*/  BRA `(.L_x_190) ;  /* 0xfffffff400ec7947 */ /* 0x000fea000383ffff */
.L_x_167:
[----:B---3--:R3:W4:Y:S02]  /*8020*/  SYNCS.PHASECHK.TRANS64.TRYWAIT P0, [R11+URZ], R6 ;  /* 0x000000060b0075a7 */ /* 0x008724000800017f */
[----:B----4-:R-:W-:Y:S05]  /*8030*/  @!P0 NANOSLEEP.SYNCS 0x989680 ;  /* 0x009896800000895d */ /* 0x010fea0003900000 */
[----:B------:R-:W4:Y:S02]  /*8040*/  @!P0 SYNCS.PHASECHK.TRANS64 P0, [R11+URZ], R6 ;  /* 0x000000060b0085a7 */ /* 0x000f24000800007f */
[----:B----4-:R-:W-:Y:S05]  /*8050*/  @!P0 BRA `(.L_x_167) ;  /* 0xfffffffc00f08947 */ /* 0x010fea000383ffff */
[----:B------:R-:W-:Y:S05]  /*8060*/  BRA `(.L_x_191) ;  /* 0xfffffff400f47947 */ /* 0x000fea000383ffff */
.L_x_192:
[----:B------:R-:W-:-:S00]  /*8070*/  BRA `(.L_x_192) ;  /* 0xfffffffc00fc7947 */ /* 0x000fc0000383ffff */
[----:B------:R-:W-:-:S00]  /*8080*/  NOP ;  /* 0x0000000000007918 */ /* 0x000fc00000000000 */
[----:B------:R-:W-:-:S00]  /*8090*/  NOP ;  /* 0x0000000000007918 */ /* 0x000fc00000000000 */
[----:B------:R-:W-:-:S00]  /*80a0*/  NOP ;  /* 0x0000000000007918 */ /* 0x000fc00000000000 */
[----:B------:R-:W-:-:S00]  /*80b0*/  NOP ;  /* 0x0000000000007918 */ /* 0x000fc00000000000 */
[----:B------:R-:W-:-:S00]  /*80c0*/  NOP ;  /* 0x0000000000007918 */ /* 0x000fc00000000000 */
[----:B------:R-:W-:-:S00]  /*80d0*/  NOP ;  /* 0x0000000000007918 */ /* 0x000fc00000000000 */
[----:B------:R-:W-:-:S00]  /*80e0*/  NOP ;  /* 0x0000000000007918 */ /* 0x000fc00000000000 */
[----:B------:R-:W-:-:S00]  /*80f0*/  NOP ;  /* 0x0000000000007918 */ /* 0x000fc00000000000 */
.L_x_193:


//--------------------- .nv.global.init           --------------------------
	.section	.nv.global.init,"aw",@progbits
.nv.global.init:
	.type		$str$22,@object
	.size		$str$22,($str$26 - $str$22)
$str$22:
        /*0000*/ 	.byte	0x6b, 0x5f, 0x74, 0x69, 0x6c, 0x65, 0x5f, 0x63, 0x6f, 0x75, 0x6e, 0x74, 0x20, 0x3e, 0x3d, 0x20
        /*0010*/ 	.byte	0x31, 0x00
	.type		$str$26,@object
	.size		$str$26,($str$27 - $str$26)
$str$26:
        /*0012*/ 	.byte	0x28, 0x61, 0x64, 0x64, 0x72, 0x65, 0x73, 0x73, 0x20, 0x26, 0x20, 0x6d, 0x61, 0x73, 0x6b, 0x29
        /*0022*/ 	.byte	0x20, 0x3d, 0x3d, 0x20, 0x30, 0x00
	.type		$str$27,@object
	.size		$str$27,($str$23 - $str$27)
$str$27:
        /*0028*/ 	.byte	0x2f, 0x74, 0x6d, 0x70, 0x2f, 0x63, 0x75, 0x74, 0x6c, 0x61, 0x73, 0x73, 0x5f, 0x73, 0x77, 0x65
        /*0038*/ 	.byte	0x65, 0x70, 0x5f, 0x73, 0x72, 0x63, 0x2f, 0x69, 0x6e, 0x63, 0x6c, 0x75, 0x64, 0x65, 0x2f, 0x63
        /*0048*/ 	.byte	0x75, 0x74, 0x65, 0x2f, 0x70, 0x6f, 0x69, 0x6e, 0x74, 0x65, 0x72, 0x5f, 0x66, 0x6c, 0x61, 0x67
        /*0058*/ 	.byte	0x67, 0x65, 0x64, 0x2e, 0x68, 0x70, 0x70, 0x00
	.type		$str$23,@object
	.size		$str$23,(__unnamed_2 - $str$23)
$str$23:
        /*0060*/ 	.byte	0x2f, 0x74, 0x6d, 0x70, 0x2f, 0x63, 0x75, 0x74, 0x6c, 0x61, 0x73, 0x73, 0x5f, 0x73, 0x77, 0x65
        /*0070*/ 	.byte	0x65, 0x70, 0x5f, 0x73, 0x72, 0x63, 0x2f, 0x69, 0x6e, 0x63, 0x6c, 0x75, 0x64, 0x65, 0x2f, 0x63
        /*0080*/ 	.byte	0x75, 0x74, 0x6c, 0x61, 0x73, 0x73, 0x2f, 0x67, 0x65, 0x6d, 0x6d, 0x2f, 0x63, 0x6f, 0x6c, 0x6c
        /*0090*/ 	.byte	0x65, 0x63, 0x74, 0x69, 0x76, 0x65, 0x2f, 0x73, 0x6d, 0x39, 0x30, 0x5f, 0x6d, 0x6d, 0x61, 0x5f
        /*00a0*/ 	.byte	0x74, 0x6d, 0x61, 0x5f, 0x67, 0x6d, 0x6d, 0x61, 0x5f, 0x73, 0x73, 0x5f, 0x77, 0x61, 0x72, 0x70
        /*00b0*/ 	.byte	0x73, 0x70, 0x65, 0x63, 0x69, 0x61, 0x6c, 0x69, 0x7a, 0x65, 0x64, 0x2e, 0x68, 0x70, 0x70, 0x00
	.type		__unnamed_2,@object
	.size		__unnamed_2,(__unnamed_1 - __unnamed_2)
__unnamed_2:
        /*00c0*/ 	.byte	0x61, 0x75, 0x74, 0x6f, 0x20, 0x63, 0x75, 0x74, 0x65, 0x3a, 0x3a, 0x61, 0x73, 0x5f, 0x70, 0x6f
        /* <DEDUP_REMOVED lines=27> */
        /*0280*/ 	.byte	0x36, 0x3e, 0x3e, 0x3e, 0x3e, 0x3e, 0x5d, 0x00
	.type		__unnamed_1,@object
	.size		__unnamed_1,(.L_0 - __unnamed_1)
__unnamed_1:
        /* <DEDUP_REMOVED lines=181> */
        /*0dd8*/ 	.byte	0x69, 0x74, 0x79, 0x5d, 0x00
.L_0:


//--------------------- .nv.shared._ZN7cutlass13device_kernelINS_4gemm6kernel13GemmUniversalIN4cute5tupleIJiiiiEEENS1_10collective13CollectiveMmaINS1_34MainloopSm90TmaGmmaWarpSpecializedILi6ENS5_IJNS4_1CILi2EEENSA_ILi1EEESC_EEENS1_35KernelTmaWarpSpecializedCooperativeEEENS5_IJNSA_ILi128EEESG_NSA_ILi64EEEEEENS_6half_tENS5_IJlSC_lEEESJ_SK_NS4_8TiledMMAINS4_8MMA_AtomIJNS4_4SM904GMMA26MMA_64x128x16_F32F16F16_SSILNSO_5MajorE0ELSQ_0ELNSO_7ScaleInE1ELSR_1EEEEEENS4_6LayoutISD_NS5_IJSC_NSA_ILi0EEESV_EEEEENS5_IJNS4_10UnderscoreESY_SY_EEEEENS4_13SM90_TMA_LOADENS4_14ComposedLayoutINS4_7SwizzleILi3ELi4ELi3EEENS4_18smem_ptr_flag_bitsILi16EEENSU_INS5_IJNSA_ILi8EEESH_EEENS5_IJSH_SC_EEEEEEEvNS4_8identityENS4_23SM90_TMA_LOAD_MULTICASTES1B_vS1C_EENS_8epilogue10collective18CollectiveEpilogueINS1F_22Sm90TmaWarpSpecializedILi4ELi2ELi16ELb1ELb0EEEJSI_NS5_IJSG_NSA_ILi32EEEEEESJ_SK_SJ_SK_NS1F_6fusion15FusionCallbacksIS1J_NS1M_17LinearCombinationISJ_fSJ_fLNS_15FloatRoundStyleE2EEESI_S1L_JEEES11_NS12_INS13_ILi2ELi4ELi3EEES16_NSU_INS5_IJS17_S1K_EEENS5_IJS1K_SC_EEEEEEENS4_17SM75_U32x4_LDSM_NENS4_14SM90_TMA_STOREES1W_NS4_17SM90_U32x4_STSM_NENS4_9Copy_AtomIJS1Z_SJ_EEEvEEEvvEEEEvNT_6ParamsE --------------------------
	.section	.nv.shared._ZN7cutlass13device_kernelINS_4gemm6kernel13GemmUniversalIN4cute5tupleIJiiiiEEENS1_10collective13CollectiveMmaINS1_34MainloopSm90TmaGmmaWarpSpecializedILi6ENS5_IJNS4_1CILi2EEENSA_ILi1EEESC_EEENS1_35KernelTmaWarpSpecializedCooperativeEEENS5_IJNSA_ILi128EEESG_NSA_ILi64EEEEEENS_6half_tENS5_IJlSC_lEEESJ_SK_NS4_8TiledMMAINS4_8MMA_AtomIJNS4_4SM904GMMA26MMA_64x128x16_F32F16F16_SSILNSO_5MajorE0ELSQ_0ELNSO_7ScaleInE1ELSR_1EEEEEENS4_6LayoutISD_NS5_IJSC_NSA_ILi0EEESV_EEEEENS5_IJNS4_10UnderscoreESY_SY_EEEEENS4_13SM90_TMA_LOADENS4_14ComposedLayoutINS4_7SwizzleILi3ELi4ELi3EEENS4_18smem_ptr_flag_bitsILi16EEENSU_INS5_IJNSA_ILi8EEESH_EEENS5_IJSH_SC_EEEEEEEvNS4_8identityENS4_23SM90_TMA_LOAD_MULTICASTES1B_vS1C_EENS_8epilogue10collective18CollectiveEpilogueINS1F_22Sm90TmaWarpSpecializedILi4ELi2ELi16ELb1ELb0EEEJSI_NS5_IJSG_NSA_ILi32EEEEEESJ_SK_SJ_SK_NS1F_6fusion15FusionCallbacksIS1J_NS1M_17LinearCombinationISJ_fSJ_fLNS_15FloatRoundStyleE2EEESI_S1L_JEEES11_NS12_INS13_ILi2ELi4ELi3EEES16_NSU_INS5_IJS17_S1K_EEENS5_IJS1K_SC_EEEEEEENS4_17SM75_U32x4_LDSM_NENS4_14SM90_TMA_STOREES1W_NS4_17SM90_U32x4_STSM_NENS4_9Copy_AtomIJS1Z_SJ_EEEvEEEvvEEEEvNT_6ParamsE,"aw",@nobits
	.sectionflags	@""
	.align	16
	.zero		1024


//--------------------- .nv.shared.reserved.0     --------------------------
	.section	.nv.shared.reserved.0,"aw",@nobits
	.weak		__nv_reservedSMEM_offset_0_alias
	.size		__nv_reservedSMEM_offset_0_alias, 0, 0
	.other		__nv_reservedSMEM_offset_0_alias,@"STO_CUDA_RESERVED_SHARED STV_DEFAULT"
__nv_reservedSMEM_offset_0_alias:
	.zero		0


//--------------------- .nv.global                --------------------------
	.section	.nv.global,"aw",@nobits
.nv.global:
	.type		_ZN39_INTERNAL_156bff59_4_k_cu_d45a9980_32474cute1_E,@object
	.size		_ZN39_INTERNAL_156bff59_4_k_cu_d45a9980_32474cute1_E,(_ZN39_INTERNAL_156bff59_4_k_cu_d45a9980_32474cuda3std3__45__cpo6cbeginE - _ZN39_INTERNAL_156bff59_4_k_cu_d45a9980_32474cute1_E)
_ZN39_INTERNAL_156bff59_4_k_cu_d45a9980_32474cute1_E:
	.zero		1
	.type		_ZN39_INTERNAL_156bff59_4_k_cu_d45a9980_32474cuda3std3__45__cpo6cbeginE,@object
	.size		_ZN39_INTERNAL_156bff59_4_k_cu_d45a9980_32474cuda3std3__45__cpo6cbeginE,(_ZN39_INTERNAL_156bff59_4_k_cu_d45a9980_32474cuda3std3__48in_placeE - _ZN39_INTERNAL_156bff59_4_k_cu_d45a9980_32474cuda3std3__45__cpo6cbeginE)
_ZN39_INTERNAL_156bff59_4_k_cu_d45a9980_32474cuda3std3__45__cpo6cbeginE:
	.zero		1
	.type		_ZN39_INTERNAL_156bff59_4_k_cu_d45a9980_32474cuda3std3__48in_placeE,@object
	.size		_ZN39_INTERNAL_156bff59_4_k_cu_d45a9980_32474cuda3std3__48in_placeE,(_ZN39_INTERNAL_156bff59_4_k_cu_d45a9980_32474cuda3std6ranges3__45__cpo9iter_moveE - _ZN39_INTERNAL_156bff59_4_k_cu_d45a9980_32474cuda3std3__48in_placeE)
_ZN39_INTERNAL_156bff59_4_k_cu_d45a9980_32474cuda3std3__48in_placeE:
	.zero		1
	.type		_ZN39_INTERNAL_156bff59_4_k_cu_d45a9980_32474cuda3std6ranges3__45__cpo9iter_moveE,@object
	.size		_ZN39_INTERNAL_156bff59_4_k_cu_d45a9980_32474cuda3std6ranges3__45__cpo9iter_moveE,(_ZN39_INTERNAL_156bff59_4_k_cu_d45a9980_32474cuda3std3__45__cpo5beginE - _ZN39_INTERNAL_156bff59_4_k_cu_d45a9980_32474cuda3std6ranges3__45__cpo9iter_moveE)
_ZN39_INTERNAL_156bff59_4_k_cu_d45a9980_32474cuda3std6ranges3__45__cpo9iter_moveE:
	.zero		1
	.type		_ZN39_INTERNAL_156bff59_4_k_cu_d45a9980_32474cuda3std3__45__cpo5beginE,@object
	.size		_ZN39_INTERNAL_156bff59_4_k_cu_d45a9980_32474cuda3std3__45__cpo5beginE,(_ZN39_INTERNAL_156bff59_4_k_cu_d45a9980_32474cuda3std3__441_GLOBAL__N__156bff59_4_k_cu_d45a9980_32476ignoreE - _ZN39_INTERNAL_156bff59_4_k_cu_d45a9980_32474cuda3std3__45__cpo5beginE)
_ZN39_INTERNAL_156bff59_4_k_cu_d45a9980_32474cuda3std3__45__cpo5beginE:
	.zero		1
	.type		_ZN39_INTERNAL_156bff59_4_k_cu_d45a9980_32474cuda3std3__441_GLOBAL__N__156bff59_4_k_cu_d45a9980_32476ignoreE,@object
	.size		_ZN39_INTERNAL_156bff59_4_k_cu_d45a9980_32474cuda3std3__441_GLOBAL__N__156bff59_4_k_cu_d45a9980_32476ignoreE,(_ZN39_INTERNAL_156bff59_4_k_cu_d45a9980_32474cute7productE - _ZN39_INTERNAL_156bff59_4_k_cu_d45a9980_32474cuda3std3__441_GLOBAL__N__156bff59_4_k_cu_d45a9980_32476ignoreE)
_ZN39_INTERNAL_156bff59_4_k_cu_d45a9980_32474cuda3std3__441_GLOBAL__N__156bff59_4_k_cu_d45a9980_32476ignoreE:
	.zero		1
	.type		_ZN39_INTERNAL_156bff59_4_k_cu_d45a9980_32474cute7productE,@object
	.size		_ZN39_INTERNAL_156bff59_4_k_cu_d45a9980_32474cute7productE,(_ZN39_INTERNAL_156bff59_4_k_cu_d45a9980_32474cuda3std3__45__cpo3endE - _ZN39_INTERNAL_156bff59_4_k_cu_d45a9980_32474cute7productE)
_ZN39_INTERNAL_156bff59_4_k_cu_d45a9980_32474cute7productE:
	.zero		1
	.type		_ZN39_INTERNAL_156bff59_4_k_cu_d45a9980_32474cuda3std3__45__cpo3endE,@object
	.size		_ZN39_INTERNAL_156bff59_4_k_cu_d45a9980_32474cuda3std3__45__cpo3endE,(_ZN39_INTERNAL_156bff59_4_k_cu_d45a9980_32474cuda3std3__419piecewise_constructE - _ZN39_INTERNAL_156bff59_4_k_cu_d45a9980_32474cuda3std3__45__cpo3endE)
_ZN39_INTERNAL_156bff59_4_k_cu_d45a9980_32474cuda3std3__45__cpo3endE:
	.zero		1
	.type		_ZN39_INTERNAL_156bff59_4_k_cu_d45a9980_32474cuda3std3__419piecewise_constructE,@object
	.size		_ZN39_INTERNAL_156bff59_4_k_cu_d45a9980_32474cuda3std3__419piecewise_constructE,(_ZN39_INTERNAL_156bff59_4_k_cu_d45a9980_32474cuda3std3__45__cpo4cendE - _ZN39_INTERNAL_156bff59_4_k_cu_d45a9980_32474cuda3std3__419piecewise_constructE)
_ZN39_INTERNAL_156bff59_4_k_cu_d45a9980_32474cuda3std3__419piecewise_constructE:
	.zero		1
	.type		_ZN39_INTERNAL_156bff59_4_k_cu_d45a9980_32474cuda3std3__45__cpo4cendE,@object
	.size		_ZN39_INTERNAL_156bff59_4_k_cu_d45a9980_32474cuda3std3__45__cpo4cendE,(_ZN39_INTERNAL_156bff59_4_k_cu_d45a9980_32474cuda3std6ranges3__45__cpo4swapE - _ZN39_INTERNAL_156bff59_4_k_cu_d45a9980_32474cuda3std3__45__cpo4cendE)
_ZN39_INTERNAL_156bff59_4_k_cu_d45a9980_32474cuda3std3__45__cpo4cendE:
	.zero		1
	.type		_ZN39_INTERNAL_156bff59_4_k_cu_d45a9980_32474cuda3std6ranges3__45__cpo4swapE,@object
	.size		_ZN39_INTERNAL_156bff59_4_k_cu_d45a9980_32474cuda3std6ranges3__45__cpo4swapE,(.L_9 - _ZN39_INTERNAL_156bff59_4_k_cu_d45a9980_32474cuda3std6ranges3__45__cpo4swapE)
_ZN39_INTERNAL_156bff59_4_k_cu_d45a9980_32474cuda3std6ranges3__45__cpo4swapE:
	.zero		1
.L_9:


//--------------------- .nv.constant0._ZN7cutlass13device_kernelINS_4gemm6kernel13GemmUniversalIN4cute5tupleIJiiiiEEENS1_10collective13CollectiveMmaINS1_34MainloopSm90TmaGmmaWarpSpecializedILi6ENS5_IJNS4_1CILi2EEENSA_ILi1EEESC_EEENS1_35KernelTmaWarpSpecializedCooperativeEEENS5_IJNSA_ILi128EEESG_NSA_ILi64EEEEEENS_6half_tENS5_IJlSC_lEEESJ_SK_NS4_8TiledMMAINS4_8MMA_AtomIJNS4_4SM904GMMA26MMA_64x128x16_F32F16F16_SSILNSO_5MajorE0ELSQ_0ELNSO_7ScaleInE1ELSR_1EEEEEENS4_6LayoutISD_NS5_IJSC_NSA_ILi0EEESV_EEEEENS5_IJNS4_10UnderscoreESY_SY_EEEEENS4_13SM90_TMA_LOADENS4_14ComposedLayoutINS4_7SwizzleILi3ELi4ELi3EEENS4_18smem_ptr_flag_bitsILi16EEENSU_INS5_IJNSA_ILi8EEESH_EEENS5_IJSH_SC_EEEEEEEvNS4_8identityENS4_23SM90_TMA_LOAD_MULTICASTES1B_vS1C_EENS_8epilogue10collective18CollectiveEpilogueINS1F_22Sm90TmaWarpSpecializedILi4ELi2ELi16ELb1ELb0EEEJSI_NS5_IJSG_NSA_ILi32EEEEEESJ_SK_SJ_SK_NS1F_6fusion15FusionCallbacksIS1J_NS1M_17LinearCombinationISJ_fSJ_fLNS_15FloatRoundStyleE2EEESI_S1L_JEEES11_NS12_INS13_ILi2ELi4ELi3EEES16_NSU_INS5_IJS17_S1K_EEENS5_IJS1K_SC_EEEEEEENS4_17SM75_U32x4_LDSM_NENS4_14SM90_TMA_STOREES1W_NS4_17SM90_U32x4_STSM_NENS4_9Copy_AtomIJS1Z_SJ_EEEvEEEvvEEEEvNT_6ParamsE --------------------------
	.section	.nv.constant0._ZN7cutlass13device_kernelINS_4gemm6kernel13GemmUniversalIN4cute5tupleIJiiiiEEENS1_10collective13CollectiveMmaINS1_34MainloopSm90TmaGmmaWarpSpecializedILi6ENS5_IJNS4_1CILi2EEENSA_ILi1EEESC_EEENS1_35KernelTmaWarpSpecializedCooperativeEEENS5_IJNSA_ILi128EEESG_NSA_ILi64EEEEEENS_6half_tENS5_IJlSC_lEEESJ_SK_NS4_8TiledMMAINS4_8MMA_AtomIJNS4_4SM904GMMA26MMA_64x128x16_F32F16F16_SSILNSO_5MajorE0ELSQ_0ELNSO_7ScaleInE1ELSR_1EEEEEENS4_6LayoutISD_NS5_IJSC_NSA_ILi0EEESV_EEEEENS5_IJNS4_10UnderscoreESY_SY_EEEEENS4_13SM90_TMA_LOADENS4_14ComposedLayoutINS4_7SwizzleILi3ELi4ELi3EEENS4_18smem_ptr_flag_bitsILi16EEENSU_INS5_IJNSA_ILi8EEESH_EEENS5_IJSH_SC_EEEEEEEvNS4_8identityENS4_23SM90_TMA_LOAD_MULTICASTES1B_vS1C_EENS_8epilogue10collective18CollectiveEpilogueINS1F_22Sm90TmaWarpSpecializedILi4ELi2ELi16ELb1ELb0EEEJSI_NS5_IJSG_NSA_ILi32EEEEEESJ_SK_SJ_SK_NS1F_6fusion15FusionCallbacksIS1J_NS1M_17LinearCombinationISJ_fSJ_fLNS_15FloatRoundStyleE2EEESI_S1L_JEEES11_NS12_INS13_ILi2ELi4ELi3EEES16_NSU_INS5_IJS17_S1K_EEENS5_IJS1K_SC_EEEEEEENS4_17SM75_U32x4_LDSM_NENS4_14SM90_TMA_STOREES1W_NS4_17SM90_U32x4_STSM_NENS4_9Copy_AtomIJS1Z_SJ_EEEvEEEvvEEEEvNT_6ParamsE,"a",@progbits
	.sectionflags	@""
	.align	4
.nv.constant0._ZN7cutlass13device_kernelINS_4gemm6kernel13GemmUniversalIN4cute5tupleIJiiiiEEENS1_10collective13CollectiveMmaINS1_34MainloopSm90TmaGmmaWarpSpecializedILi6ENS5_IJNS4_1CILi2EEENSA_ILi1EEESC_EEENS1_35KernelTmaWarpSpecializedCooperativeEEENS5_IJNSA_ILi128EEESG_NSA_ILi64EEEEEENS_6half_tENS5_IJlSC_lEEESJ_SK_NS4_8TiledMMAINS4_8MMA_AtomIJNS4_4SM904GMMA26MMA_64x128x16_F32F16F16_SSILNSO_5MajorE0ELSQ_0ELNSO_7ScaleInE1ELSR_1EEEEEENS4_6LayoutISD_NS5_IJSC_NSA_ILi0EEESV_EEEEENS5_IJNS4_10UnderscoreESY_SY_EEEEENS4_13SM90_TMA_LOADENS4_14ComposedLayoutINS4_7SwizzleILi3ELi4ELi3EEENS4_18smem_ptr_flag_bitsILi16EEENSU_INS5_IJNSA_ILi8EEESH_EEENS5_IJSH_SC_EEEEEEEvNS4_8identityENS4_23SM90_TMA_LOAD_MULTICASTES1B_vS1C_EENS_8epilogue10collective18CollectiveEpilogueINS1F_22Sm90TmaWarpSpecializedILi4ELi2ELi16ELb1ELb0EEEJSI_NS5_IJSG_NSA_ILi32EEEEEESJ_SK_SJ_SK_NS1F_6fusion15FusionCallbacksIS1J_NS1M_17LinearCombinationISJ_fSJ_fLNS_15FloatRoundStyleE2EEESI_S1L_JEEES11_NS12_INS13_ILi2ELi4ELi3EEES16_NSU_INS5_IJS17_S1K_EEENS5_IJS1K_SC_EEEEEEENS4_17SM75_U32x4_LDSM_NENS4_14SM90_TMA_STOREES1W_NS4_17SM90_U32x4_STSM_NENS4_9Copy_AtomIJS1Z_SJ_EEEvEEEvvEEEEvNT_6ParamsE:
	.zero		2432


//--------------------- SYMBOLS --------------------------

	.type		.nv.reservedSmem.offset0,@object
	.size		.nv.reservedSmem.offset0,0x4
	.type		__assertfail,@function
